//
// Generated by NVIDIA NVVM Compiler
//
// Compiler Build ID: CL-36424714
// Cuda compilation tools, release 13.0, V13.0.88
// Based on NVVM 20.0.0
//

.version 9.0
.target sm_100
.address_size 64

	// .globl	_Z21convertRgb2GrayKernelP6uchar3iiPh

.visible .entry _Z21convertRgb2GrayKernelP6uchar3iiPh(
	.param .u64 .ptr .align 1 _Z21convertRgb2GrayKernelP6uchar3iiPh_param_0,
	.param .u32 _Z21convertRgb2GrayKernelP6uchar3iiPh_param_1,
	.param .u32 _Z21convertRgb2GrayKernelP6uchar3iiPh_param_2,
	.param .u64 .ptr .align 1 _Z21convertRgb2GrayKernelP6uchar3iiPh_param_3
)
{
	.reg .pred 	%p<4>;
	.reg .b16 	%rs<4>;
	.reg .b32 	%r<13>;
	.reg .b32 	%f<7>;
	.reg .b64 	%rd<9>;

	ld.param.u64 	%rd1, [_Z21convertRgb2GrayKernelP6uchar3iiPh_param_0];
	ld.param.u32 	%r3, [_Z21convertRgb2GrayKernelP6uchar3iiPh_param_1];
	ld.param.u32 	%r4, [_Z21convertRgb2GrayKernelP6uchar3iiPh_param_2];
	ld.param.u64 	%rd2, [_Z21convertRgb2GrayKernelP6uchar3iiPh_param_3];
	mov.u32 	%r5, %ctaid.y;
	mov.u32 	%r6, %ntid.y;
	mov.u32 	%r7, %tid.y;
	mad.lo.s32 	%r1, %r5, %r6, %r7;
	mov.u32 	%r8, %ctaid.x;
	mov.u32 	%r9, %ntid.x;
	mov.u32 	%r10, %tid.x;
	mad.lo.s32 	%r2, %r8, %r9, %r10;
	setp.ge.s32 	%p1, %r1, %r4;
	setp.ge.s32 	%p2, %r2, %r3;
	or.pred  	%p3, %p2, %p1;
	@%p3 bra 	$L__BB0_2;
	cvta.to.global.u64 	%rd3, %rd1;
	cvta.to.global.u64 	%rd4, %rd2;
	mad.lo.s32 	%r11, %r3, %r1, %r2;
	cvt.s64.s32 	%rd5, %r11;
	mul.wide.s32 	%rd6, %r11, 3;
	add.s64 	%rd7, %rd3, %rd6;
	ld.global.u8 	%rs1, [%rd7];
	ld.global.u8 	%rs2, [%rd7+1];
	ld.global.u8 	%rs3, [%rd7+2];
	cvt.rn.f32.u16 	%f1, %rs1;
	cvt.rn.f32.u16 	%f2, %rs2;
	mul.f32 	%f3, %f2, 0f3F1645A2;
	fma.rn.f32 	%f4, %f1, 0f3E991687, %f3;
	cvt.rn.f32.u16 	%f5, %rs3;
	fma.rn.f32 	%f6, %f5, 0f3DE978D5, %f4;
	cvt.rzi.u32.f32 	%r12, %f6;
	add.s64 	%rd8, %rd4, %rd5;
	st.global.u8 	[%rd8], %r12;
$L__BB0_2:
	ret;

}
	// .globl	_Z23convertGray2SobelKernelPhiiS_PaS0_h
.visible .entry _Z23convertGray2SobelKernelPhiiS_PaS0_h(
	.param .u64 .ptr .align 1 _Z23convertGray2SobelKernelPhiiS_PaS0_h_param_0,
	.param .u32 _Z23convertGray2SobelKernelPhiiS_PaS0_h_param_1,
	.param .u32 _Z23convertGray2SobelKernelPhiiS_PaS0_h_param_2,
	.param .u64 .ptr .align 1 _Z23convertGray2SobelKernelPhiiS_PaS0_h_param_3,
	.param .u64 .ptr .align 1 _Z23convertGray2SobelKernelPhiiS_PaS0_h_param_4,
	.param .u64 .ptr .align 1 _Z23convertGray2SobelKernelPhiiS_PaS0_h_param_5,
	.param .u8 _Z23convertGray2SobelKernelPhiiS_PaS0_h_param_6
)
{
	.reg .pred 	%p<14>;
	.reg .b16 	%rs<9>;
	.reg .b32 	%r<242>;
	.reg .b64 	%rd<64>;

	ld.param.u64 	%rd5, [_Z23convertGray2SobelKernelPhiiS_PaS0_h_param_0];
	ld.param.u32 	%r47, [_Z23convertGray2SobelKernelPhiiS_PaS0_h_param_1];
	ld.param.u32 	%r48, [_Z23convertGray2SobelKernelPhiiS_PaS0_h_param_2];
	ld.param.u64 	%rd6, [_Z23convertGray2SobelKernelPhiiS_PaS0_h_param_4];
	ld.param.u64 	%rd7, [_Z23convertGray2SobelKernelPhiiS_PaS0_h_param_5];
	ld.param.u8 	%rs1, [_Z23convertGray2SobelKernelPhiiS_PaS0_h_param_6];
	cvta.to.global.u64 	%rd1, %rd5;
	cvta.to.global.u64 	%rd2, %rd7;
	cvta.to.global.u64 	%rd3, %rd6;
	mov.u32 	%r49, %ctaid.y;
	mov.u32 	%r50, %ntid.y;
	mov.u32 	%r51, %tid.y;
	mad.lo.s32 	%r1, %r49, %r50, %r51;
	mov.u32 	%r52, %ctaid.x;
	mov.u32 	%r53, %ntid.x;
	mov.u32 	%r54, %tid.x;
	mad.lo.s32 	%r2, %r52, %r53, %r54;
	setp.ge.s32 	%p1, %r1, %r48;
	setp.ge.s32 	%p2, %r2, %r47;
	or.pred  	%p3, %p2, %p1;
	@%p3 bra 	$L__BB1_16;
	cvt.u32.u16 	%r3, %rs1;
	setp.eq.s16 	%p4, %rs1, 0;
	mov.b32 	%r238, 0;
	mov.u32 	%r239, %r238;
	@%p4 bra 	$L__BB1_15;
	shr.u16 	%rs2, %rs1, 1;
	cvt.u32.u16 	%r57, %rs2;
	sub.s32 	%r4, %r1, %r57;
	sub.s32 	%r5, %r2, %r57;
	add.s32 	%r6, %r47, -1;
	mov.b32 	%r217, 0;
	and.b16  	%rs3, %rs1, 7;
	add.s16 	%rs4, %rs3, -1;
	and.b16  	%rs5, %rs1, 3;
	and.b16  	%rs8, %rs1, 1;
	prmt.b32 	%r196, %r197, %r198, 0x3340U;
	mov.u32 	%r239, %r217;
	mov.u32 	%r238, %r217;
$L__BB1_3:
	ld.param.u32 	%r216, [_Z23convertGray2SobelKernelPhiiS_PaS0_h_param_2];
	setp.lt.u16 	%p5, %rs1, 8;
	mul.lo.s32 	%r10, %r217, %r3;
	add.s32 	%r60, %r4, %r217;
	max.s32 	%r61, %r60, 0;
	add.s32 	%r62, %r216, -1;
	min.s32 	%r63, %r61, %r62;
	mul.lo.s32 	%r11, %r63, %r47;
	mov.b32 	%r230, 0;
	@%p5 bra 	$L__BB1_6;
	mov.b32 	%r220, 0;
$L__BB1_5:
	.pragma "nounroll";
	add.s32 	%r65, %r220, %r10;
	cvt.u64.u32 	%rd8, %r65;
	add.s64 	%rd9, %rd3, %rd8;
	add.s64 	%rd10, %rd2, %rd8;
	add.s32 	%r66, %r5, %r220;
	max.s32 	%r67, %r66, 0;
	min.s32 	%r68, %r67, %r6;
	add.s32 	%r69, %r68, %r11;
	cvt.s64.s32 	%rd11, %r69;
	add.s64 	%rd12, %rd1, %rd11;
	add.s32 	%r70, %r66, 1;
	max.s32 	%r71, %r70, 0;
	min.s32 	%r72, %r71, %r6;
	add.s32 	%r73, %r72, %r11;
	cvt.s64.s32 	%rd13, %r73;
	add.s64 	%rd14, %rd1, %rd13;
	add.s32 	%r74, %r66, 2;
	max.s32 	%r75, %r74, 0;
	min.s32 	%r76, %r75, %r6;
	add.s32 	%r77, %r76, %r11;
	cvt.s64.s32 	%rd15, %r77;
	add.s64 	%rd16, %rd1, %rd15;
	add.s32 	%r78, %r66, 3;
	max.s32 	%r79, %r78, 0;
	min.s32 	%r80, %r79, %r6;
	add.s32 	%r81, %r80, %r11;
	cvt.s64.s32 	%rd17, %r81;
	add.s64 	%rd18, %rd1, %rd17;
	ld.global.u8 	%r82, [%rd18];
	ld.global.u8 	%r83, [%rd16];
	prmt.b32 	%r84, %r83, %r82, 0x3340U;
	ld.global.u8 	%r85, [%rd12];
	ld.global.u8 	%r86, [%rd14];
	prmt.b32 	%r87, %r85, %r86, 0x3340U;
	prmt.b32 	%r88, %r87, %r84, 0x5410U;
	ld.global.u8 	%r89, [%rd9+3];
	ld.global.u8 	%r90, [%rd9+2];
	prmt.b32 	%r91, %r90, %r89, 0x3340U;
	ld.global.u8 	%r92, [%rd9+1];
	ld.global.u8 	%r93, [%rd9];
	prmt.b32 	%r94, %r93, %r92, 0x3340U;
	prmt.b32 	%r95, %r94, %r91, 0x5410U;
	dp4a.u32.s32 	%r96, %r88, %r95, %r238;
	ld.global.u8 	%r97, [%rd10+3];
	ld.global.u8 	%r98, [%rd10+2];
	prmt.b32 	%r99, %r98, %r97, 0x3340U;
	ld.global.u8 	%r100, [%rd10+1];
	ld.global.u8 	%r101, [%rd10];
	prmt.b32 	%r102, %r101, %r100, 0x3340U;
	prmt.b32 	%r103, %r102, %r99, 0x5410U;
	dp4a.u32.s32 	%r104, %r88, %r103, %r239;
	add.s32 	%r105, %r66, 4;
	max.s32 	%r106, %r105, 0;
	min.s32 	%r107, %r106, %r6;
	add.s32 	%r108, %r107, %r11;
	cvt.s64.s32 	%rd19, %r108;
	add.s64 	%rd20, %rd1, %rd19;
	add.s32 	%r109, %r66, 5;
	max.s32 	%r110, %r109, 0;
	min.s32 	%r111, %r110, %r6;
	add.s32 	%r112, %r111, %r11;
	cvt.s64.s32 	%rd21, %r112;
	add.s64 	%rd22, %rd1, %rd21;
	add.s32 	%r113, %r66, 6;
	max.s32 	%r114, %r113, 0;
	min.s32 	%r115, %r114, %r6;
	add.s32 	%r116, %r115, %r11;
	cvt.s64.s32 	%rd23, %r116;
	add.s64 	%rd24, %rd1, %rd23;
	add.s32 	%r117, %r66, 7;
	max.s32 	%r118, %r117, 0;
	min.s32 	%r119, %r118, %r6;
	add.s32 	%r120, %r119, %r11;
	cvt.s64.s32 	%rd25, %r120;
	add.s64 	%rd26, %rd1, %rd25;
	ld.global.u8 	%r121, [%rd26];
	ld.global.u8 	%r122, [%rd24];
	prmt.b32 	%r123, %r122, %r121, 0x3340U;
	ld.global.u8 	%r124, [%rd22];
	ld.global.u8 	%r125, [%rd20];
	prmt.b32 	%r126, %r125, %r124, 0x3340U;
	prmt.b32 	%r127, %r126, %r123, 0x5410U;
	ld.global.u8 	%r128, [%rd9+7];
	ld.global.u8 	%r129, [%rd9+6];
	prmt.b32 	%r130, %r129, %r128, 0x3340U;
	ld.global.u8 	%r131, [%rd9+5];
	ld.global.u8 	%r132, [%rd9+4];
	prmt.b32 	%r133, %r132, %r131, 0x3340U;
	prmt.b32 	%r134, %r133, %r130, 0x5410U;
	dp4a.u32.s32 	%r238, %r127, %r134, %r96;
	ld.global.u8 	%r135, [%rd10+7];
	ld.global.u8 	%r136, [%rd10+6];
	prmt.b32 	%r137, %r136, %r135, 0x3340U;
	ld.global.u8 	%r138, [%rd10+5];
	ld.global.u8 	%r139, [%rd10+4];
	prmt.b32 	%r140, %r139, %r138, 0x3340U;
	prmt.b32 	%r141, %r140, %r137, 0x5410U;
	dp4a.u32.s32 	%r239, %r127, %r141, %r104;
	add.s32 	%r220, %r220, 8;
	and.b32  	%r230, %r3, 248;
	setp.ne.s32 	%p6, %r220, %r230;
	@%p6 bra 	$L__BB1_5;
$L__BB1_6:
	and.b32  	%r142, %r3, 7;
	setp.eq.s32 	%p7, %r142, 0;
	@%p7 bra 	$L__BB1_14;
	setp.lt.u16 	%p8, %rs4, 3;
	@%p8 bra 	$L__BB1_9;
	add.s32 	%r144, %r230, %r10;
	cvt.u64.u32 	%rd27, %r144;
	add.s64 	%rd28, %rd3, %rd27;
	add.s64 	%rd29, %rd2, %rd27;
	add.s32 	%r145, %r5, %r230;
	max.s32 	%r146, %r145, 0;
	min.s32 	%r147, %r146, %r6;
	add.s32 	%r148, %r147, %r11;
	cvt.s64.s32 	%rd30, %r148;
	add.s64 	%rd31, %rd1, %rd30;
	cvt.u64.u32 	%rd32, %r10;
	cvt.u64.u32 	%rd33, %r230;
	add.s64 	%rd34, %rd33, %rd32;
	add.s64 	%rd35, %rd3, %rd34;
	add.s64 	%rd36, %rd2, %rd34;
	add.s32 	%r149, %r145, 1;
	max.s32 	%r150, %r149, 0;
	min.s32 	%r151, %r150, %r6;
	add.s32 	%r152, %r151, %r11;
	cvt.s64.s32 	%rd37, %r152;
	add.s64 	%rd38, %rd1, %rd37;
	add.s32 	%r153, %r145, 2;
	max.s32 	%r154, %r153, 0;
	min.s32 	%r155, %r154, %r6;
	add.s32 	%r156, %r155, %r11;
	cvt.s64.s32 	%rd39, %r156;
	add.s64 	%rd40, %rd1, %rd39;
	add.s32 	%r157, %r145, 3;
	max.s32 	%r158, %r157, 0;
	min.s32 	%r159, %r158, %r6;
	add.s32 	%r160, %r159, %r11;
	cvt.s64.s32 	%rd41, %r160;
	add.s64 	%rd42, %rd1, %rd41;
	ld.global.u8 	%r161, [%rd31];
	ld.global.u8 	%r162, [%rd42];
	prmt.b32 	%r163, %r162, %r161, 0x3340U;
	ld.global.u8 	%r164, [%rd40];
	ld.global.u8 	%r165, [%rd38];
	prmt.b32 	%r166, %r165, %r164, 0x3340U;
	prmt.b32 	%r167, %r166, %r163, 0x5410U;
	ld.global.u8 	%r168, [%rd28];
	ld.global.u8 	%r169, [%rd35+3];
	prmt.b32 	%r170, %r169, %r168, 0x3340U;
	ld.global.u8 	%r171, [%rd35+2];
	ld.global.u8 	%r172, [%rd35+1];
	prmt.b32 	%r173, %r172, %r171, 0x3340U;
	prmt.b32 	%r174, %r173, %r170, 0x5410U;
	dp4a.u32.s32 	%r238, %r167, %r174, %r238;
	ld.global.u8 	%r175, [%rd29];
	ld.global.u8 	%r176, [%rd36+3];
	prmt.b32 	%r177, %r176, %r175, 0x3340U;
	ld.global.u8 	%r178, [%rd36+2];
	ld.global.u8 	%r179, [%rd36+1];
	prmt.b32 	%r180, %r179, %r178, 0x3340U;
	prmt.b32 	%r181, %r180, %r177, 0x5410U;
	dp4a.u32.s32 	%r239, %r167, %r181, %r239;
	add.s32 	%r230, %r230, 4;
$L__BB1_9:
	setp.eq.s16 	%p9, %rs5, 0;
	@%p9 bra 	$L__BB1_14;
	setp.eq.s16 	%p10, %rs5, 1;
	@%p10 bra 	$L__BB1_12;
	add.s32 	%r183, %r230, %r10;
	cvt.u64.u32 	%rd43, %r183;
	add.s64 	%rd44, %rd3, %rd43;
	add.s64 	%rd45, %rd2, %rd43;
	add.s32 	%r184, %r5, %r230;
	max.s32 	%r185, %r184, 0;
	min.s32 	%r186, %r185, %r6;
	add.s32 	%r187, %r186, %r11;
	cvt.s64.s32 	%rd46, %r187;
	add.s64 	%rd47, %rd1, %rd46;
	ld.global.u8 	%rs6, [%rd47];
	cvt.u64.u32 	%rd48, %r10;
	cvt.u64.u32 	%rd49, %r230;
	add.s64 	%rd50, %rd49, %rd48;
	add.s64 	%rd51, %rd3, %rd50;
	add.s64 	%rd52, %rd2, %rd50;
	add.s32 	%r188, %r184, 1;
	max.s32 	%r189, %r188, 0;
	min.s32 	%r190, %r189, %r6;
	add.s32 	%r191, %r190, %r11;
	cvt.s64.s32 	%rd53, %r191;
	add.s64 	%rd54, %rd1, %rd53;
	ld.global.u8 	%rs7, [%rd54];
	mov.b32 	%r192, {%rs7, %rs6};
	ld.global.u8 	%r193, [%rd44];
	ld.global.u8 	%r194, [%rd51+1];
	prmt.b32 	%r195, %r194, %r193, 0x3340U;
	prmt.b32 	%r199, %r195, %r196, 0x5410U;
	dp2a.lo.u32.s32 	%r238, %r192, %r199, %r238;
	ld.global.u8 	%r200, [%rd45];
	ld.global.u8 	%r201, [%rd52+1];
	prmt.b32 	%r202, %r201, %r200, 0x3340U;
	prmt.b32 	%r203, %r202, %r196, 0x5410U;
	dp2a.lo.u32.s32 	%r239, %r192, %r203, %r239;
	add.s32 	%r230, %r230, 2;
$L__BB1_12:
	setp.eq.b16 	%p11, %rs8, 1;
	not.pred 	%p12, %p11;
	@%p12 bra 	$L__BB1_14;
	add.s32 	%r204, %r230, %r10;
	cvt.u64.u32 	%rd55, %r204;
	add.s64 	%rd56, %rd3, %rd55;
	ld.global.s8 	%r205, [%rd56];
	add.s64 	%rd57, %rd2, %rd55;
	ld.global.s8 	%r206, [%rd57];
	add.s32 	%r207, %r5, %r230;
	max.s32 	%r208, %r207, 0;
	min.s32 	%r209, %r208, %r6;
	add.s32 	%r210, %r209, %r11;
	cvt.s64.s32 	%rd58, %r210;
	add.s64 	%rd59, %rd1, %rd58;
	ld.global.u8 	%r211, [%rd59];
	mad.lo.s32 	%r238, %r211, %r205, %r238;
	mad.lo.s32 	%r239, %r211, %r206, %r239;
$L__BB1_14:
	add.s32 	%r217, %r217, 1;
	setp.ne.s32 	%p13, %r217, %r3;
	@%p13 bra 	$L__BB1_3;
$L__BB1_15:
	ld.param.u64 	%rd63, [_Z23convertGray2SobelKernelPhiiS_PaS0_h_param_3];
	abs.s32 	%r212, %r238;
	abs.s32 	%r213, %r239;
	add.s32 	%r214, %r213, %r212;
	mad.lo.s32 	%r215, %r47, %r1, %r2;
	cvt.s64.s32 	%rd60, %r215;
	cvta.to.global.u64 	%rd61, %rd63;
	add.s64 	%rd62, %rd61, %rd60;
	st.global.u8 	[%rd62], %r214;
$L__BB1_16:
	ret;

}
	// .globl	_Z19computeEnergyKernelPhiiPi
.visible .entry _Z19computeEnergyKernelPhiiPi(
	.param .u64 .ptr .align 1 _Z19computeEnergyKernelPhiiPi_param_0,
	.param .u32 _Z19computeEnergyKernelPhiiPi_param_1,
	.param .u32 _Z19computeEnergyKernelPhiiPi_param_2,
	.param .u64 .ptr .align 1 _Z19computeEnergyKernelPhiiPi_param_3
)
{
	.reg .pred 	%p<2>;
	.reg .b32 	%r<10>;
	.reg .b64 	%rd<9>;

	ld.param.u64 	%rd1, [_Z19computeEnergyKernelPhiiPi_param_0];
	ld.param.u32 	%r2, [_Z19computeEnergyKernelPhiiPi_param_1];
	ld.param.u32 	%r3, [_Z19computeEnergyKernelPhiiPi_param_2];
	ld.param.u64 	%rd2, [_Z19computeEnergyKernelPhiiPi_param_3];
	mov.u32 	%r4, %ctaid.x;
	mov.u32 	%r5, %ntid.x;
	mov.u32 	%r6, %tid.x;
	mad.lo.s32 	%r1, %r4, %r5, %r6;
	setp.ge.s32 	%p1, %r1, %r2;
	@%p1 bra 	$L__BB2_2;
	cvta.to.global.u64 	%rd3, %rd1;
	cvta.to.global.u64 	%rd4, %rd2;
	add.s32 	%r7, %r3, -1;
	mad.lo.s32 	%r8, %r7, %r2, %r1;
	cvt.s64.s32 	%rd5, %r8;
	add.s64 	%rd6, %rd3, %rd5;
	ld.global.u8 	%r9, [%rd6];
	mul.wide.s32 	%rd7, %r8, 4;
	add.s64 	%rd8, %rd4, %rd7;
	st.global.u32 	[%rd8], %r9;
$L__BB2_2:
	ret;

}
	// .globl	_Z22computeSumEnergyKernelPhiiPiPa
.visible .entry _Z22computeSumEnergyKernelPhiiPiPa(
	.param .u64 .ptr .align 1 _Z22computeSumEnergyKernelPhiiPiPa_param_0,
	.param .u32 _Z22computeSumEnergyKernelPhiiPiPa_param_1,
	.param .u32 _Z22computeSumEnergyKernelPhiiPiPa_param_2,
	.param .u64 .ptr .align 1 _Z22computeSumEnergyKernelPhiiPiPa_param_3,
	.param .u64 .ptr .align 1 _Z22computeSumEnergyKernelPhiiPiPa_param_4
)
{
	.reg .pred 	%p<26>;
	.reg .b16 	%rs<25>;
	.reg .b32 	%r<117>;
	.reg .b64 	%rd<88>;

	ld.param.u64 	%rd4, [_Z22computeSumEnergyKernelPhiiPiPa_param_0];
	ld.param.u32 	%r50, [_Z22computeSumEnergyKernelPhiiPiPa_param_1];
	ld.param.u32 	%r51, [_Z22computeSumEnergyKernelPhiiPiPa_param_2];
	ld.param.u64 	%rd5, [_Z22computeSumEnergyKernelPhiiPiPa_param_3];
	ld.param.u64 	%rd6, [_Z22computeSumEnergyKernelPhiiPiPa_param_4];
	cvta.to.global.u64 	%rd1, %rd6;
	cvta.to.global.u64 	%rd2, %rd5;
	cvta.to.global.u64 	%rd3, %rd4;
	mov.u32 	%r52, %ctaid.x;
	mov.u32 	%r53, %ntid.x;
	mov.u32 	%r54, %tid.x;
	mad.lo.s32 	%r1, %r52, %r53, %r54;
	setp.lt.s32 	%p1, %r51, 2;
	@%p1 bra 	$L__BB3_45;
	add.s32 	%r2, %r51, -2;
	add.s32 	%r3, %r50, -1;
	and.b32  	%r55, %r51, 1;
	setp.eq.b32 	%p2, %r55, 1;
	mov.u32 	%r112, %r2;
	@%p2 bra 	$L__BB3_16;
	setp.ge.s32 	%p3, %r1, %r50;
	@%p3 bra 	$L__BB3_15;
	setp.eq.s32 	%p4, %r1, 0;
	@%p4 bra 	$L__BB3_10;
	setp.eq.s32 	%p5, %r1, %r3;
	@%p5 bra 	$L__BB3_6;
	mad.lo.s32 	%r56, %r2, %r50, %r1;
	cvt.s64.s32 	%rd7, %r56;
	add.s64 	%rd8, %rd3, %rd7;
	ld.global.u8 	%r57, [%rd8];
	add.s32 	%r58, %r56, %r50;
	mul.wide.s32 	%rd9, %r58, 4;
	add.s64 	%rd10, %rd2, %rd9;
	ld.global.u32 	%r59, [%rd10+-4];
	ld.global.u32 	%r60, [%rd10];
	ld.global.u32 	%r61, [%rd10+4];
	setp.lt.s32 	%p6, %r60, %r61;
	setp.lt.s32 	%p7, %r59, %r61;
	min.s32 	%r62, %r59, %r61;
	selp.b16 	%rs7, -1, 1, %p7;
	selp.b32 	%r63, %r60, %r62, %p6;
	selp.b16 	%rs8, 0, %rs7, %p6;
	add.s64 	%rd11, %rd1, %rd7;
	st.global.u8 	[%rd11], %rs8;
	add.s32 	%r64, %r63, %r57;
	mul.wide.s32 	%rd12, %r56, 4;
	add.s64 	%rd13, %rd2, %rd12;
	st.global.u32 	[%rd13], %r64;
	bra.uni 	$L__BB3_14;
$L__BB3_6:
	add.s32 	%r65, %r51, -1;
	mul.lo.s32 	%r4, %r65, %r50;
	cvt.s64.s32 	%rd14, %r4;
	add.s64 	%rd15, %rd3, %rd14;
	ld.global.u8 	%rs1, [%rd15+-1];
	mul.lo.s32 	%r66, %r51, %r50;
	mul.wide.s32 	%rd16, %r66, 4;
	add.s64 	%rd17, %rd2, %rd16;
	ld.global.u32 	%r5, [%rd17+-4];
	ld.global.u32 	%r102, [%rd17+-8];
	setp.lt.s32 	%p8, %r5, %r102;
	@%p8 bra 	$L__BB3_8;
	add.s64 	%rd19, %rd1, %rd14;
	mov.b16 	%rs9, 255;
	st.global.u8 	[%rd19+-1], %rs9;
	bra.uni 	$L__BB3_9;
$L__BB3_8:
	add.s64 	%rd21, %rd1, %rd14;
	mov.b16 	%rs10, 0;
	st.global.u8 	[%rd21+-1], %rs10;
	mov.u32 	%r102, %r5;
$L__BB3_9:
	cvt.u32.u16 	%r67, %rs1;
	and.b32  	%r68, %r67, 255;
	add.s32 	%r69, %r102, %r68;
	mul.wide.s32 	%rd22, %r4, 4;
	add.s64 	%rd23, %rd2, %rd22;
	st.global.u32 	[%rd23+-4], %r69;
	bra.uni 	$L__BB3_14;
$L__BB3_10:
	mul.lo.s32 	%r8, %r2, %r50;
	cvt.s64.s32 	%rd24, %r8;
	add.s64 	%rd25, %rd3, %rd24;
	ld.global.u8 	%rs2, [%rd25];
	add.s32 	%r70, %r8, %r50;
	mul.wide.s32 	%rd26, %r70, 4;
	add.s64 	%rd27, %rd2, %rd26;
	ld.global.u32 	%r9, [%rd27];
	ld.global.u32 	%r103, [%rd27+4];
	setp.lt.s32 	%p9, %r9, %r103;
	@%p9 bra 	$L__BB3_12;
	add.s64 	%rd29, %rd1, %rd24;
	mov.b16 	%rs11, 1;
	st.global.u8 	[%rd29], %rs11;
	bra.uni 	$L__BB3_13;
$L__BB3_12:
	add.s64 	%rd31, %rd1, %rd24;
	mov.b16 	%rs12, 0;
	st.global.u8 	[%rd31], %rs12;
	mov.u32 	%r103, %r9;
$L__BB3_13:
	cvt.u32.u16 	%r71, %rs2;
	and.b32  	%r72, %r71, 255;
	add.s32 	%r73, %r103, %r72;
	mul.wide.s32 	%rd32, %r8, 4;
	add.s64 	%rd33, %rd2, %rd32;
	st.global.u32 	[%rd33], %r73;
$L__BB3_14:
	bar.sync 	0;
$L__BB3_15:
	add.s32 	%r112, %r51, -3;
$L__BB3_16:
	setp.eq.s32 	%p10, %r2, 0;
	@%p10 bra 	$L__BB3_45;
	mul.lo.s32 	%r111, %r112, %r50;
	shl.b32 	%r15, %r50, 1;
	add.s32 	%r110, %r111, %r50;
	add.s32 	%r74, %r112, -1;
	mul.lo.s32 	%r109, %r50, %r74;
	add.s32 	%r108, %r1, %r111;
	add.s32 	%r107, %r1, %r109;
	add.s32 	%r106, %r1, %r110;
	add.s32 	%r75, %r112, 2;
	mul.lo.s32 	%r105, %r50, %r75;
$L__BB3_18:
	setp.ge.s32 	%p11, %r1, %r50;
	@%p11 bra 	$L__BB3_31;
	setp.ne.s32 	%p12, %r1, 0;
	@%p12 bra 	$L__BB3_24;
	cvt.s64.s32 	%rd51, %r111;
	add.s64 	%rd52, %rd3, %rd51;
	ld.global.u8 	%rs3, [%rd52];
	mul.wide.s32 	%rd53, %r110, 4;
	add.s64 	%rd54, %rd2, %rd53;
	ld.global.u32 	%r113, [%rd54];
	ld.global.u32 	%r31, [%rd54+4];
	setp.ge.s32 	%p17, %r113, %r31;
	@%p17 bra 	$L__BB3_22;
	add.s64 	%rd58, %rd1, %rd51;
	mov.b16 	%rs18, 0;
	st.global.u8 	[%rd58], %rs18;
	bra.uni 	$L__BB3_23;
$L__BB3_22:
	add.s64 	%rd56, %rd1, %rd51;
	mov.b16 	%rs17, 1;
	st.global.u8 	[%rd56], %rs17;
	mov.u32 	%r113, %r31;
$L__BB3_23:
	cvt.u32.u16 	%r86, %rs3;
	and.b32  	%r87, %r86, 255;
	add.s32 	%r88, %r113, %r87;
	mul.wide.s32 	%rd59, %r111, 4;
	add.s64 	%rd60, %rd2, %rd59;
	st.global.u32 	[%rd60], %r88;
	bra.uni 	$L__BB3_30;
$L__BB3_24:
	setp.ne.s32 	%p13, %r1, %r3;
	@%p13 bra 	$L__BB3_29;
	cvt.s64.s32 	%rd41, %r110;
	add.s64 	%rd42, %rd3, %rd41;
	ld.global.u8 	%rs4, [%rd42+-1];
	mul.wide.s32 	%rd43, %r105, 4;
	add.s64 	%rd44, %rd2, %rd43;
	ld.global.u32 	%r114, [%rd44+-4];
	ld.global.u32 	%r34, [%rd44+-8];
	setp.ge.s32 	%p16, %r114, %r34;
	@%p16 bra 	$L__BB3_27;
	add.s64 	%rd48, %rd1, %rd41;
	mov.b16 	%rs16, 0;
	st.global.u8 	[%rd48+-1], %rs16;
	bra.uni 	$L__BB3_28;
$L__BB3_27:
	add.s64 	%rd46, %rd1, %rd41;
	mov.b16 	%rs15, 255;
	st.global.u8 	[%rd46+-1], %rs15;
	mov.u32 	%r114, %r34;
$L__BB3_28:
	cvt.u32.u16 	%r83, %rs4;
	and.b32  	%r84, %r83, 255;
	add.s32 	%r85, %r114, %r84;
	mul.wide.s32 	%rd49, %r110, 4;
	add.s64 	%rd50, %rd2, %rd49;
	st.global.u32 	[%rd50+-4], %r85;
	bra.uni 	$L__BB3_30;
$L__BB3_29:
	cvt.s64.s32 	%rd34, %r108;
	add.s64 	%rd35, %rd3, %rd34;
	ld.global.u8 	%r76, [%rd35];
	mul.wide.s32 	%rd36, %r106, 4;
	add.s64 	%rd37, %rd2, %rd36;
	ld.global.u32 	%r77, [%rd37+-4];
	ld.global.u32 	%r78, [%rd37];
	ld.global.u32 	%r79, [%rd37+4];
	setp.lt.s32 	%p14, %r78, %r79;
	setp.lt.s32 	%p15, %r77, %r79;
	min.s32 	%r80, %r77, %r79;
	selp.b16 	%rs13, -1, 1, %p15;
	selp.b32 	%r81, %r78, %r80, %p14;
	selp.b16 	%rs14, 0, %rs13, %p14;
	add.s64 	%rd38, %rd1, %rd34;
	st.global.u8 	[%rd38], %rs14;
	add.s32 	%r82, %r81, %r76;
	mul.wide.s32 	%rd39, %r108, 4;
	add.s64 	%rd40, %rd2, %rd39;
	st.global.u32 	[%rd40], %r82;
$L__BB3_30:
	bar.sync 	0;
$L__BB3_31:
	setp.ge.s32 	%p18, %r1, %r50;
	@%p18 bra 	$L__BB3_44;
	setp.eq.s32 	%p19, %r1, 0;
	@%p19 bra 	$L__BB3_39;
	setp.eq.s32 	%p20, %r1, %r3;
	@%p20 bra 	$L__BB3_35;
	cvt.s64.s32 	%rd61, %r107;
	add.s64 	%rd62, %rd3, %rd61;
	ld.global.u8 	%r89, [%rd62];
	mul.wide.s32 	%rd63, %r108, 4;
	add.s64 	%rd64, %rd2, %rd63;
	ld.global.u32 	%r90, [%rd64+-4];
	ld.global.u32 	%r91, [%rd64];
	ld.global.u32 	%r92, [%rd64+4];
	setp.lt.s32 	%p21, %r91, %r92;
	setp.lt.s32 	%p22, %r90, %r92;
	min.s32 	%r93, %r90, %r92;
	selp.b16 	%rs19, -1, 1, %p22;
	selp.b32 	%r94, %r91, %r93, %p21;
	selp.b16 	%rs20, 0, %rs19, %p21;
	add.s64 	%rd65, %rd1, %rd61;
	st.global.u8 	[%rd65], %rs20;
	add.s32 	%r95, %r94, %r89;
	mul.wide.s32 	%rd66, %r107, 4;
	add.s64 	%rd67, %rd2, %rd66;
	st.global.u32 	[%rd67], %r95;
	bra.uni 	$L__BB3_43;
$L__BB3_35:
	cvt.s64.s32 	%rd68, %r111;
	add.s64 	%rd69, %rd3, %rd68;
	ld.global.u8 	%rs5, [%rd69+-1];
	mul.wide.s32 	%rd70, %r110, 4;
	add.s64 	%rd71, %rd2, %rd70;
	ld.global.u32 	%r36, [%rd71+-4];
	ld.global.u32 	%r115, [%rd71+-8];
	setp.lt.s32 	%p23, %r36, %r115;
	@%p23 bra 	$L__BB3_37;
	add.s64 	%rd73, %rd1, %rd68;
	mov.b16 	%rs21, 255;
	st.global.u8 	[%rd73+-1], %rs21;
	bra.uni 	$L__BB3_38;
$L__BB3_37:
	add.s64 	%rd75, %rd1, %rd68;
	mov.b16 	%rs22, 0;
	st.global.u8 	[%rd75+-1], %rs22;
	mov.u32 	%r115, %r36;
$L__BB3_38:
	cvt.u32.u16 	%r96, %rs5;
	and.b32  	%r97, %r96, 255;
	add.s32 	%r98, %r115, %r97;
	mul.wide.s32 	%rd76, %r111, 4;
	add.s64 	%rd77, %rd2, %rd76;
	st.global.u32 	[%rd77+-4], %r98;
	bra.uni 	$L__BB3_43;
$L__BB3_39:
	cvt.s64.s32 	%rd78, %r109;
	add.s64 	%rd79, %rd3, %rd78;
	ld.global.u8 	%rs6, [%rd79];
	mul.wide.s32 	%rd80, %r111, 4;
	add.s64 	%rd81, %rd2, %rd80;
	ld.global.u32 	%r39, [%rd81];
	ld.global.u32 	%r116, [%rd81+4];
	setp.lt.s32 	%p24, %r39, %r116;
	@%p24 bra 	$L__BB3_41;
	add.s64 	%rd83, %rd1, %rd78;
	mov.b16 	%rs23, 1;
	st.global.u8 	[%rd83], %rs23;
	bra.uni 	$L__BB3_42;
$L__BB3_41:
	add.s64 	%rd85, %rd1, %rd78;
	mov.b16 	%rs24, 0;
	st.global.u8 	[%rd85], %rs24;
	mov.u32 	%r116, %r39;
$L__BB3_42:
	cvt.u32.u16 	%r99, %rs6;
	and.b32  	%r100, %r99, 255;
	add.s32 	%r101, %r116, %r100;
	mul.wide.s32 	%rd86, %r109, 4;
	add.s64 	%rd87, %rd2, %rd86;
	st.global.u32 	[%rd87], %r101;
$L__BB3_43:
	bar.sync 	0;
$L__BB3_44:
	add.s32 	%r42, %r112, -2;
	sub.s32 	%r111, %r111, %r15;
	sub.s32 	%r110, %r110, %r15;
	sub.s32 	%r109, %r109, %r15;
	sub.s32 	%r108, %r108, %r15;
	sub.s32 	%r107, %r107, %r15;
	sub.s32 	%r106, %r106, %r15;
	sub.s32 	%r105, %r105, %r15;
	setp.gt.s32 	%p25, %r112, 1;
	mov.u32 	%r112, %r42;
	@%p25 bra 	$L__BB3_18;
$L__BB3_45:
	ret;

}
	// .globl	_Z16removeSeamKernelP6uchar3PhPiS0_S1_ii
.visible .entry _Z16removeSeamKernelP6uchar3PhPiS0_S1_ii(
	.param .u64 .ptr .align 1 _Z16removeSeamKernelP6uchar3PhPiS0_S1_ii_param_0,
	.param .u64 .ptr .align 1 _Z16removeSeamKernelP6uchar3PhPiS0_S1_ii_param_1,
	.param .u64 .ptr .align 1 _Z16removeSeamKernelP6uchar3PhPiS0_S1_ii_param_2,
	.param .u64 .ptr .align 1 _Z16removeSeamKernelP6uchar3PhPiS0_S1_ii_param_3,
	.param .u64 .ptr .align 1 _Z16removeSeamKernelP6uchar3PhPiS0_S1_ii_param_4,
	.param .u32 _Z16removeSeamKernelP6uchar3PhPiS0_S1_ii_param_5,
	.param .u32 _Z16removeSeamKernelP6uchar3PhPiS0_S1_ii_param_6
)
{
	.reg .pred 	%p<13>;
	.reg .b16 	%rs<29>;
	.reg .b32 	%r<109>;
	.reg .b64 	%rd<79>;

	ld.param.u64 	%rd15, [_Z16removeSeamKernelP6uchar3PhPiS0_S1_ii_param_0];
	ld.param.u64 	%rd16, [_Z16removeSeamKernelP6uchar3PhPiS0_S1_ii_param_1];
	ld.param.u64 	%rd17, [_Z16removeSeamKernelP6uchar3PhPiS0_S1_ii_param_2];
	ld.param.u64 	%rd18, [_Z16removeSeamKernelP6uchar3PhPiS0_S1_ii_param_3];
	ld.param.u64 	%rd19, [_Z16removeSeamKernelP6uchar3PhPiS0_S1_ii_param_4];
	ld.param.u32 	%r35, [_Z16removeSeamKernelP6uchar3PhPiS0_S1_ii_param_5];
	ld.param.u32 	%r36, [_Z16removeSeamKernelP6uchar3PhPiS0_S1_ii_param_6];
	cvta.to.global.u64 	%rd1, %rd18;
	cvta.to.global.u64 	%rd2, %rd15;
	cvta.to.global.u64 	%rd3, %rd19;
	cvta.to.global.u64 	%rd4, %rd16;
	cvta.to.global.u64 	%rd5, %rd17;
	mov.u32 	%r37, %ctaid.x;
	mov.u32 	%r38, %ntid.x;
	mov.u32 	%r39, %tid.x;
	mad.lo.s32 	%r1, %r37, %r38, %r39;
	ld.global.u32 	%r40, [%rd5];
	setp.ge.s32 	%p1, %r1, %r40;
	@%p1 bra 	$L__BB4_2;
	cvt.s64.s32 	%rd20, %r1;
	add.s64 	%rd21, %rd4, %rd20;
	ld.global.u8 	%rs21, [%rd21];
	add.s64 	%rd22, %rd3, %rd20;
	st.global.u8 	[%rd22], %rs21;
	mul.wide.s32 	%rd23, %r1, 3;
	add.s64 	%rd24, %rd1, %rd23;
	add.s64 	%rd25, %rd2, %rd23;
	ld.global.u8 	%rs22, [%rd25];
	ld.global.u8 	%rs23, [%rd25+1];
	ld.global.u8 	%rs24, [%rd25+2];
	st.global.u8 	[%rd24], %rs22;
	st.global.u8 	[%rd24+1], %rs23;
	st.global.u8 	[%rd24+2], %rs24;
$L__BB4_2:
	bar.sync 	0;
	setp.lt.s32 	%p2, %r36, 2;
	mov.b32 	%r108, -1;
	@%p2 bra 	$L__BB4_20;
	add.s32 	%r2, %r1, 1;
	add.s32 	%r3, %r36, -1;
	add.s32 	%r45, %r36, -2;
	and.b32  	%r4, %r3, 3;
	setp.lt.u32 	%p3, %r45, 3;
	mov.b32 	%r107, 1;
	mov.b32 	%r106, -1;
	@%p3 bra 	$L__BB4_15;
	and.b32  	%r48, %r3, -4;
	neg.s32 	%r100, %r48;
	add.s64 	%rd77, %rd5, 8;
	mov.b32 	%r99, 0;
	mov.b32 	%r98, -3;
	mov.u32 	%r101, %r1;
$L__BB4_5:
	ld.global.u32 	%r49, [%rd77+-8];
	add.s32 	%r50, %r2, %r49;
	cvt.s64.s32 	%rd26, %r50;
	add.s64 	%rd27, %rd4, %rd26;
	ld.global.u8 	%rs1, [%rd27];
	mul.wide.s32 	%rd28, %r50, 3;
	add.s64 	%rd29, %rd2, %rd28;
	ld.global.u8 	%rs2, [%rd29];
	ld.global.u8 	%rs3, [%rd29+1];
	ld.global.u8 	%rs4, [%rd29+2];
	bar.sync 	0;
	ld.global.u32 	%r10, [%rd77+-8];
	add.s32 	%r51, %r2, %r10;
	ld.global.u32 	%r52, [%rd77+-4];
	setp.ge.s32 	%p4, %r51, %r52;
	@%p4 bra 	$L__BB4_7;
	add.s32 	%r53, %r101, %r10;
	cvt.s64.s32 	%rd30, %r53;
	add.s64 	%rd31, %rd3, %rd30;
	st.global.u8 	[%rd31], %rs1;
	ld.global.u32 	%r54, [%rd77+-8];
	add.s32 	%r55, %r101, %r54;
	mul.wide.s32 	%rd32, %r55, 3;
	add.s64 	%rd33, %rd1, %rd32;
	st.global.u8 	[%rd33], %rs2;
	st.global.u8 	[%rd33+1], %rs3;
	st.global.u8 	[%rd33+2], %rs4;
$L__BB4_7:
	bar.sync 	0;
	ld.global.u32 	%r56, [%rd77+-4];
	add.s32 	%r57, %r2, %r56;
	cvt.s64.s32 	%rd34, %r57;
	add.s64 	%rd35, %rd4, %rd34;
	ld.global.u8 	%rs5, [%rd35];
	mul.wide.s32 	%rd36, %r57, 3;
	add.s64 	%rd37, %rd2, %rd36;
	ld.global.u8 	%rs6, [%rd37];
	ld.global.u8 	%rs7, [%rd37+1];
	ld.global.u8 	%rs8, [%rd37+2];
	bar.sync 	0;
	ld.global.u32 	%r11, [%rd77+-4];
	add.s32 	%r58, %r2, %r11;
	ld.global.u32 	%r59, [%rd77];
	setp.ge.s32 	%p5, %r58, %r59;
	@%p5 bra 	$L__BB4_9;
	add.s32 	%r60, %r101, %r11;
	add.s32 	%r61, %r60, -1;
	cvt.s64.s32 	%rd38, %r61;
	add.s64 	%rd39, %rd3, %rd38;
	st.global.u8 	[%rd39], %rs5;
	ld.global.u32 	%r62, [%rd77+-4];
	add.s32 	%r63, %r101, %r62;
	add.s32 	%r64, %r63, -1;
	mul.wide.s32 	%rd40, %r64, 3;
	add.s64 	%rd41, %rd1, %rd40;
	st.global.u8 	[%rd41], %rs6;
	st.global.u8 	[%rd41+1], %rs7;
	st.global.u8 	[%rd41+2], %rs8;
$L__BB4_9:
	bar.sync 	0;
	ld.global.u32 	%r65, [%rd77];
	add.s32 	%r66, %r2, %r65;
	cvt.s64.s32 	%rd42, %r66;
	add.s64 	%rd43, %rd4, %rd42;
	ld.global.u8 	%rs9, [%rd43];
	mul.wide.s32 	%rd44, %r66, 3;
	add.s64 	%rd45, %rd2, %rd44;
	ld.global.u8 	%rs10, [%rd45];
	ld.global.u8 	%rs11, [%rd45+1];
	ld.global.u8 	%rs12, [%rd45+2];
	bar.sync 	0;
	ld.global.u32 	%r12, [%rd77];
	add.s32 	%r67, %r2, %r12;
	ld.global.u32 	%r68, [%rd77+4];
	setp.ge.s32 	%p6, %r67, %r68;
	@%p6 bra 	$L__BB4_11;
	add.s32 	%r69, %r101, %r12;
	add.s32 	%r70, %r69, -2;
	cvt.s64.s32 	%rd46, %r70;
	add.s64 	%rd47, %rd3, %rd46;
	st.global.u8 	[%rd47], %rs9;
	ld.global.u32 	%r71, [%rd77];
	add.s32 	%r72, %r101, %r71;
	add.s32 	%r73, %r72, -2;
	mul.wide.s32 	%rd48, %r73, 3;
	add.s64 	%rd49, %rd1, %rd48;
	st.global.u8 	[%rd49], %rs10;
	st.global.u8 	[%rd49+1], %rs11;
	st.global.u8 	[%rd49+2], %rs12;
$L__BB4_11:
	bar.sync 	0;
	ld.global.u32 	%r74, [%rd77+4];
	add.s32 	%r75, %r2, %r74;
	cvt.s64.s32 	%rd50, %r75;
	add.s64 	%rd51, %rd4, %rd50;
	ld.global.u8 	%rs13, [%rd51];
	mul.wide.s32 	%rd52, %r75, 3;
	add.s64 	%rd53, %rd2, %rd52;
	ld.global.u8 	%rs14, [%rd53];
	ld.global.u8 	%rs15, [%rd53+1];
	ld.global.u8 	%rs16, [%rd53+2];
	bar.sync 	0;
	ld.global.u32 	%r13, [%rd77+4];
	add.s32 	%r76, %r2, %r13;
	ld.global.u32 	%r77, [%rd77+8];
	setp.ge.s32 	%p7, %r76, %r77;
	@%p7 bra 	$L__BB4_13;
	add.s32 	%r78, %r101, %r13;
	add.s32 	%r79, %r78, -3;
	cvt.s64.s32 	%rd54, %r79;
	add.s64 	%rd55, %rd3, %rd54;
	st.global.u8 	[%rd55], %rs13;
	ld.global.u32 	%r80, [%rd77+4];
	add.s32 	%r81, %r101, %r80;
	add.s32 	%r82, %r81, -3;
	mul.wide.s32 	%rd56, %r82, 3;
	add.s64 	%rd57, %rd1, %rd56;
	st.global.u8 	[%rd57], %rs14;
	st.global.u8 	[%rd57+1], %rs15;
	st.global.u8 	[%rd57+2], %rs16;
$L__BB4_13:
	bar.sync 	0;
	add.s32 	%r101, %r101, -4;
	add.s32 	%r100, %r100, 4;
	add.s32 	%r99, %r99, 4;
	add.s32 	%r98, %r98, -4;
	add.s64 	%rd77, %rd77, 16;
	setp.ne.s32 	%p8, %r100, 0;
	@%p8 bra 	$L__BB4_5;
	add.s32 	%r107, %r99, 1;
	add.s32 	%r108, %r98, 2;
	mov.u32 	%r106, %r108;
$L__BB4_15:
	setp.eq.s32 	%p9, %r4, 0;
	@%p9 bra 	$L__BB4_20;
	add.s64 	%rd9, %rd5, -4;
	mul.wide.u32 	%rd58, %r107, 4;
	add.s64 	%rd78, %rd5, %rd58;
	neg.s32 	%r105, %r4;
	add.s32 	%r83, %r107, %r4;
	neg.s32 	%r108, %r83;
$L__BB4_17:
	.pragma "nounroll";
	mul.wide.s32 	%rd59, %r107, 4;
	add.s64 	%rd12, %rd9, %rd59;
	ld.global.u32 	%r84, [%rd12];
	add.s32 	%r85, %r2, %r84;
	cvt.s64.s32 	%rd60, %r85;
	add.s64 	%rd61, %rd4, %rd60;
	ld.global.u8 	%rs17, [%rd61];
	mul.wide.s32 	%rd62, %r85, 3;
	add.s64 	%rd63, %rd2, %rd62;
	ld.global.u8 	%rs18, [%rd63];
	ld.global.u8 	%rs19, [%rd63+1];
	ld.global.u8 	%rs20, [%rd63+2];
	bar.sync 	0;
	ld.global.u32 	%r86, [%rd12];
	add.s32 	%r28, %r2, %r86;
	ld.global.u32 	%r87, [%rd78];
	setp.ge.s32 	%p10, %r28, %r87;
	@%p10 bra 	$L__BB4_19;
	add.s32 	%r88, %r2, %r106;
	add.s32 	%r89, %r28, %r106;
	cvt.s64.s32 	%rd64, %r89;
	add.s64 	%rd65, %rd3, %rd64;
	st.global.u8 	[%rd65], %rs17;
	ld.global.u32 	%r90, [%rd12];
	add.s32 	%r91, %r88, %r90;
	mul.wide.s32 	%rd66, %r91, 3;
	add.s64 	%rd67, %rd1, %rd66;
	st.global.u8 	[%rd67], %rs18;
	st.global.u8 	[%rd67+1], %rs19;
	st.global.u8 	[%rd67+2], %rs20;
$L__BB4_19:
	bar.sync 	0;
	add.s32 	%r29, %r107, 1;
	not.b32 	%r106, %r107;
	add.s64 	%rd78, %rd78, 4;
	add.s32 	%r105, %r105, 1;
	setp.ne.s32 	%p11, %r105, 0;
	mov.u32 	%r107, %r29;
	@%p11 bra 	$L__BB4_17;
$L__BB4_20:
	mul.lo.s32 	%r92, %r36, %r35;
	mul.wide.s32 	%rd68, %r36, 4;
	add.s64 	%rd14, %rd5, %rd68;
	ld.global.u32 	%r93, [%rd14+-4];
	add.s32 	%r33, %r1, 1;
	add.s32 	%r34, %r33, %r93;
	setp.ge.s32 	%p12, %r34, %r92;
	@%p12 bra 	$L__BB4_22;
	cvt.s64.s32 	%rd69, %r34;
	mul.wide.s32 	%rd70, %r34, 3;
	add.s64 	%rd71, %rd2, %rd70;
	ld.global.u8 	%rs25, [%rd71+2];
	ld.global.u8 	%rs26, [%rd71+1];
	ld.global.u8 	%rs27, [%rd71];
	add.s64 	%rd72, %rd4, %rd69;
	ld.global.u8 	%rs28, [%rd72];
	add.s32 	%r94, %r33, %r108;
	add.s32 	%r95, %r34, %r108;
	cvt.s64.s32 	%rd73, %r95;
	add.s64 	%rd74, %rd3, %rd73;
	st.global.u8 	[%rd74], %rs28;
	ld.global.u32 	%r96, [%rd14+-4];
	add.s32 	%r97, %r94, %r96;
	mul.wide.s32 	%rd75, %r97, 3;
	add.s64 	%rd76, %rd1, %rd75;
	st.global.u8 	[%rd76], %rs27;
	st.global.u8 	[%rd76+1], %rs26;
	st.global.u8 	[%rd76+2], %rs25;
$L__BB4_22:
	ret;

}


// ===== COMPILED SASS (sm_100) =====

	.target	sm_100

	.elftype	@"ET_EXEC"


//--------------------- .note.nv.tkinfo           --------------------------
	.section	.note.nv.tkinfo,"",@"SHT_NOTE"
	.sectionflags	@"SHF_NOTE_NV_TKINFO"
	.tkinfo
        /*0018*/ 	.word	0x00000002
        /*0030*/ 	.string	""
        /*0030*/ 	.string	"ptxas"
        /*0030*/ 	.string	"Cuda compilation tools, release 13.0, V13.0.88"
        /*0030*/ 	.string	"Build cuda_13.0.r13.0/compiler.36424714_0"
        /*0030*/ 	.string	"-arch sm_100 -m 64 "



//--------------------- .note.nv.cuinfo           --------------------------
	.section	.note.nv.cuinfo,"",@"SHT_NOTE"
	.sectionflags	@"SHF_NOTE_NV_CUINFO"
        /*0018*/ 	.short	0x0002
        /*001a*/ 	.short	0x0064
        /*001c*/ 	.short	0x0082
	.zero		2


//--------------------- .nv.info                  --------------------------
	.section	.nv.info,"",@"SHT_CUDA_INFO"
	.align	4


	//----- nvinfo : EIATTR_REGCOUNT
	.align		4
        /*0000*/ 	.byte	0x04, 0x2f
        /*0002*/ 	.short	(.L_1 - .L_0)
	.align		4
.L_0:
        /*0004*/ 	.word	index@(_Z21convertRgb2GrayKernelP6uchar3iiPh)
        /*0008*/ 	.word	0x0000000c


	//----- nvinfo : EIATTR_FRAME_SIZE
	.align		4
.L_1:
        /*000c*/ 	.byte	0x04, 0x11
        /*000e*/ 	.short	(.L_3 - .L_2)
	.align		4
.L_2:
        /*0010*/ 	.word	index@(_Z21convertRgb2GrayKernelP6uchar3iiPh)
        /*0014*/ 	.word	0x00000000


	//----- nvinfo : EIATTR_REGCOUNT
	.align		4
.L_3:
        /*0018*/ 	.byte	0x04, 0x2f
        /*001a*/ 	.short	(.L_5 - .L_4)
	.align		4
.L_4:
        /*001c*/ 	.word	index@(_Z23convertGray2SobelKernelPhiiS_PaS0_h)
        /*0020*/ 	.word	0x00000020


	//----- nvinfo : EIATTR_FRAME_SIZE
	.align		4
.L_5:
        /*0024*/ 	.byte	0x04, 0x11
        /*0026*/ 	.short	(.L_7 - .L_6)
	.align		4
.L_6:
        /*0028*/ 	.word	index@(_Z23convertGray2SobelKernelPhiiS_PaS0_h)
        /*002c*/ 	.word	0x00000000


	//----- nvinfo : EIATTR_REGCOUNT
	.align		4
.L_7:
        /*0030*/ 	.byte	0x04, 0x2f
        /*0032*/ 	.short	(.L_9 - .L_8)
	.align		4
.L_8:
        /*0034*/ 	.word	index@(_Z19computeEnergyKernelPhiiPi)
        /*0038*/ 	.word	0x0000000a


	//----- nvinfo : EIATTR_FRAME_SIZE
	.align		4
.L_9:
        /*003c*/ 	.byte	0x04, 0x11
        /*003e*/ 	.short	(.L_11 - .L_10)
	.align		4
.L_10:
        /*0040*/ 	.word	index@(_Z19computeEnergyKernelPhiiPi)
        /*0044*/ 	.word	0x00000000


	//----- nvinfo : EIATTR_REGCOUNT
	.align		4
.L_11:
        /*0048*/ 	.byte	0x04, 0x2f
        /*004a*/ 	.short	(.L_13 - .L_12)
	.align		4
.L_12:
        /*004c*/ 	.word	index@(_Z22computeSumEnergyKernelPhiiPiPa)
        /*0050*/ 	.word	0x00000020


	//----- nvinfo : EIATTR_FRAME_SIZE
	.align		4
.L_13:
        /*0054*/ 	.byte	0x04, 0x11
        /*0056*/ 	.short	(.L_15 - .L_14)
	.align		4
.L_14:
        /*0058*/ 	.word	index@(_Z22computeSumEnergyKernelPhiiPiPa)
        /*005c*/ 	.word	0x00000000


	//----- nvinfo : EIATTR_REGCOUNT
	.align		4
.L_15:
        /*0060*/ 	.byte	0x04, 0x2f
        /*0062*/ 	.short	(.L_17 - .L_16)
	.align		4
.L_16:
        /*0064*/ 	.word	index@(_Z16removeSeamKernelP6uchar3PhPiS0_S1_ii)
        /*0068*/ 	.word	0x0000001c


	//----- nvinfo : EIATTR_FRAME_SIZE
	.align		4
.L_17:
        /*006c*/ 	.byte	0x04, 0x11
        /*006e*/ 	.short	(.L_19 - .L_18)
	.align		4
.L_18:
        /*0070*/ 	.word	index@(_Z16removeSeamKernelP6uchar3PhPiS0_S1_ii)
        /*0074*/ 	.word	0x00000000


	//----- nvinfo : EIATTR_MIN_STACK_SIZE
	.align		4
.L_19:
        /*0078*/ 	.byte	0x04, 0x12
        /*007a*/ 	.short	(.L_21 - .L_20)
	.align		4
.L_20:
        /*007c*/ 	.word	index@(_Z16removeSeamKernelP6uchar3PhPiS0_S1_ii)
        /*0080*/ 	.word	0x00000000


	//----- nvinfo : EIATTR_MIN_STACK_SIZE
	.align		4
.L_21:
        /*0084*/ 	.byte	0x04, 0x12
        /*0086*/ 	.short	(.L_23 - .L_22)
	.align		4
.L_22:
        /*0088*/ 	.word	index@(_Z22computeSumEnergyKernelPhiiPiPa)
        /*008c*/ 	.word	0x00000000


	//----- nvinfo : EIATTR_MIN_STACK_SIZE
	.align		4
.L_23:
        /*0090*/ 	.byte	0x04, 0x12
        /*0092*/ 	.short	(.L_25 - .L_24)
	.align		4
.L_24:
        /*0094*/ 	.word	index@(_Z19computeEnergyKernelPhiiPi)
        /*0098*/ 	.word	0x00000000


	//----- nvinfo : EIATTR_MIN_STACK_SIZE
	.align		4
.L_25:
        /*009c*/ 	.byte	0x04, 0x12
        /*009e*/ 	.short	(.L_27 - .L_26)
	.align		4
.L_26:
        /*00a0*/ 	.word	index@(_Z23convertGray2SobelKernelPhiiS_PaS0_h)
        /*00a4*/ 	.word	0x00000000


	//----- nvinfo : EIATTR_MIN_STACK_SIZE
	.align		4
.L_27:
        /*00a8*/ 	.byte	0x04, 0x12
        /*00aa*/ 	.short	(.L_29 - .L_28)
	.align		4
.L_28:
        /*00ac*/ 	.word	index@(_Z21convertRgb2GrayKernelP6uchar3iiPh)
        /*00b0*/ 	.word	0x00000000
.L_29:


//--------------------- .nv.compat                --------------------------
	.section	.nv.compat,"",@"SHT_CUDA_COMPAT_INFO"
	.align	4
        /*0000*/ 	.byte	0x02, 0x09, 0x00, 0x00, 0x02, 0x02, 0x01, 0x00, 0x02, 0x05, 0x05, 0x00, 0x03, 0x07, 0x01, 0x01
        /*0010*/ 	.byte	0x02, 0x03, 0x00, 0x00, 0x02, 0x06, 0x01, 0x00, 0x04, 0x0b, 0x08, 0x00, 0x09, 0x00, 0x00, 0x00
        /*0020*/ 	.byte	0x00, 0x00, 0x00, 0x00


//--------------------- .nv.info._Z16removeSeamKernelP6uchar3PhPiS0_S1_ii --------------------------
	.section	.nv.info._Z16removeSeamKernelP6uchar3PhPiS0_S1_ii,"",@"SHT_CUDA_INFO"
	.sectionflags	@""
	.align	4


	//----- nvinfo : EIATTR_CUDA_API_VERSION
	.align		4
        /*0000*/ 	.byte	0x04, 0x37
        /*0002*/ 	.short	(.L_31 - .L_30)
.L_30:
        /*0004*/ 	.word	0x00000082


	//----- nvinfo : EIATTR_KPARAM_INFO
	.align		4
.L_31:
        /*0008*/ 	.byte	0x04, 0x17
        /*000a*/ 	.short	(.L_33 - .L_32)
.L_32:
        /*000c*/ 	.word	0x00000000
        /*0010*/ 	.short	0x0006
        /*0012*/ 	.short	0x002c
        /*0014*/ 	.byte	0x00, 0xf0, 0x11, 0x00


	//----- nvinfo : EIATTR_KPARAM_INFO
	.align		4
.L_33:
        /*0018*/ 	.byte	0x04, 0x17
        /*001a*/ 	.short	(.L_35 - .L_34)
.L_34:
        /*001c*/ 	.word	0x00000000
        /*0020*/ 	.short	0x0005
        /*0022*/ 	.short	0x0028
        /*0024*/ 	.byte	0x00, 0xf0, 0x11, 0x00


	//----- nvinfo : EIATTR_KPARAM_INFO
	.align		4
.L_35:
        /*0028*/ 	.byte	0x04, 0x17
        /*002a*/ 	.short	(.L_37 - .L_36)
.L_36:
        /*002c*/ 	.word	0x00000000
        /*0030*/ 	.short	0x0004
        /*0032*/ 	.short	0x0020
        /*0034*/ 	.byte	0x00, 0xf5, 0x21, 0x00


	//----- nvinfo : EIATTR_KPARAM_INFO
	.align		4
.L_37:
        /*0038*/ 	.byte	0x04, 0x17
        /*003a*/ 	.short	(.L_39 - .L_38)
.L_38:
        /*003c*/ 	.word	0x00000000
        /*0040*/ 	.short	0x0003
        /*0042*/ 	.short	0x0018
        /*0044*/ 	.byte	0x00, 0xf5, 0x21, 0x00


	//----- nvinfo : EIATTR_KPARAM_INFO
	.align		4
.L_39:
        /*0048*/ 	.byte	0x04, 0x17
        /*004a*/ 	.short	(.L_41 - .L_40)
.L_40:
        /*004c*/ 	.word	0x00000000
        /*0050*/ 	.short	0x0002
        /*0052*/ 	.short	0x0010
        /*0054*/ 	.byte	0x00, 0xf5, 0x21, 0x00


	//----- nvinfo : EIATTR_KPARAM_INFO
	.align		4
.L_41:
        /*0058*/ 	.byte	0x04, 0x17
        /*005a*/ 	.short	(.L_43 - .L_42)
.L_42:
        /*005c*/ 	.word	0x00000000
        /*0060*/ 	.short	0x0001
        /*0062*/ 	.short	0x0008
        /*0064*/ 	.byte	0x00, 0xf5, 0x21, 0x00


	//----- nvinfo : EIATTR_KPARAM_INFO
	.align		4
.L_43:
        /*0068*/ 	.byte	0x04, 0x17
        /*006a*/ 	.short	(.L_45 - .L_44)
.L_44:
        /*006c*/ 	.word	0x00000000
        /*0070*/ 	.short	0x0000
        /*0072*/ 	.short	0x0000
        /*0074*/ 	.byte	0x00, 0xf5, 0x21, 0x00


	//----- nvinfo : EIATTR_SPARSE_MMA_MASK
	.align		4
.L_45:
        /*0078*/ 	.byte	0x03, 0x50
        /*007a*/ 	.short	0x0000


	//----- nvinfo : EIATTR_MAXREG_COUNT
	.align		4
        /*007c*/ 	.byte	0x03, 0x1b
        /*007e*/ 	.short	0x00ff


	//----- nvinfo : EIATTR_NUM_BARRIERS
	.align		4
        /*0080*/ 	.byte	0x02, 0x4c
        /*0082*/ 	.byte	0x01
	.zero		1


	//----- nvinfo : EIATTR_MERCURY_ISA_VERSION
	.align		4
        /*0084*/ 	.byte	0x03, 0x5f
        /*0086*/ 	.short	0x0101


	//----- nvinfo : EIATTR_VRC_CTA_INIT_COUNT
	.align		4
        /*0088*/ 	.byte	0x02, 0x4a
	.zero		1
	.zero		1


	//----- nvinfo : EIATTR_EXIT_INSTR_OFFSETS
	.align		4
        /*008c*/ 	.byte	0x04, 0x1c
        /*008e*/ 	.short	(.L_47 - .L_46)


	//   ....[0]....
.L_46:
        /*0090*/ 	.word	0x00000ec0


	//   ....[1]....
        /*0094*/ 	.word	0x00001020


	//----- nvinfo : EIATTR_CRS_STACK_SIZE
	.align		4
.L_47:
        /*0098*/ 	.byte	0x04, 0x1e
        /*009a*/ 	.short	(.L_49 - .L_48)
.L_48:
        /*009c*/ 	.word	0x00000000


	//----- nvinfo : EIATTR_CBANK_PARAM_SIZE
	.align		4
.L_49:
        /*00a0*/ 	.byte	0x03, 0x19
        /*00a2*/ 	.short	0x0030


	//----- nvinfo : EIATTR_PARAM_CBANK
	.align		4
        /*00a4*/ 	.byte	0x04, 0x0a
        /*00a6*/ 	.short	(.L_51 - .L_50)
	.align		4
.L_50:
        /*00a8*/ 	.word	index@(.nv.constant0._Z16removeSeamKernelP6uchar3PhPiS0_S1_ii)
        /*00ac*/ 	.short	0x0380
        /*00ae*/ 	.short	0x0030


	//----- nvinfo : EIATTR_SW_WAR
	.align		4
.L_51:
        /*00b0*/ 	.byte	0x04, 0x36
        /*00b2*/ 	.short	(.L_53 - .L_52)
.L_52:
        /*00b4*/ 	.word	0x00000008
.L_53:


//--------------------- .nv.info._Z22computeSumEnergyKernelPhiiPiPa --------------------------
	.section	.nv.info._Z22computeSumEnergyKernelPhiiPiPa,"",@"SHT_CUDA_INFO"
	.sectionflags	@""
	.align	4


	//----- nvinfo : EIATTR_CUDA_API_VERSION
	.align		4
        /*0000*/ 	.byte	0x04, 0x37
        /*0002*/ 	.short	(.L_55 - .L_54)
.L_54:
        /*0004*/ 	.word	0x00000082


	//----- nvinfo : EIATTR_KPARAM_INFO
	.align		4
.L_55:
        /*0008*/ 	.byte	0x04, 0x17
        /*000a*/ 	.short	(.L_57 - .L_56)
.L_56:
        /*000c*/ 	.word	0x00000000
        /*0010*/ 	.short	0x0004
        /*0012*/ 	.short	0x0018
        /*0014*/ 	.byte	0x00, 0xf5, 0x21, 0x00


	//----- nvinfo : EIATTR_KPARAM_INFO
	.align		4
.L_57:
        /*0018*/ 	.byte	0x04, 0x17
        /*001a*/ 	.short	(.L_59 - .L_58)
.L_58:
        /*001c*/ 	.word	0x00000000
        /*0020*/ 	.short	0x0003
        /*0022*/ 	.short	0x0010
        /*0024*/ 	.byte	0x00, 0xf5, 0x21, 0x00


	//----- nvinfo : EIATTR_KPARAM_INFO
	.align		4
.L_59:
        /*0028*/ 	.byte	0x04, 0x17
        /*002a*/ 	.short	(.L_61 - .L_60)
.L_60:
        /*002c*/ 	.word	0x00000000
        /*0030*/ 	.short	0x0002
        /*0032*/ 	.short	0x000c
        /*0034*/ 	.byte	0x00, 0xf0, 0x11, 0x00


	//----- nvinfo : EIATTR_KPARAM_INFO
	.align		4
.L_61:
        /*0038*/ 	.byte	0x04, 0x17
        /*003a*/ 	.short	(.L_63 - .L_62)
.L_62:
        /*003c*/ 	.word	0x00000000
        /*0040*/ 	.short	0x0001
        /*0042*/ 	.short	0x0008
        /*0044*/ 	.byte	0x00, 0xf0, 0x11, 0x00


	//----- nvinfo : EIATTR_KPARAM_INFO
	.align		4
.L_63:
        /*0048*/ 	.byte	0x04, 0x17
        /*004a*/ 	.short	(.L_65 - .L_64)
.L_64:
        /*004c*/ 	.word	0x00000000
        /*0050*/ 	.short	0x0000
        /*0052*/ 	.short	0x0000
        /*0054*/ 	.byte	0x00, 0xf5, 0x21, 0x00


	//----- nvinfo : EIATTR_SPARSE_MMA_MASK
	.align		4
.L_65:
        /*0058*/ 	.byte	0x03, 0x50
        /*005a*/ 	.short	0x0000


	//----- nvinfo : EIATTR_MAXREG_COUNT
	.align		4
        /*005c*/ 	.byte	0x03, 0x1b
        /*005e*/ 	.short	0x00ff


	//----- nvinfo : EIATTR_NUM_BARRIERS
	.align		4
        /*0060*/ 	.byte	0x02, 0x4c
        /*0062*/ 	.byte	0x01
	.zero		1


	//----- nvinfo : EIATTR_MERCURY_ISA_VERSION
	.align		4
        /*0064*/ 	.byte	0x03, 0x5f
        /*0066*/ 	.short	0x0101


	//----- nvinfo : EIATTR_VRC_CTA_INIT_COUNT
	.align		4
        /*0068*/ 	.byte	0x02, 0x4a
	.zero		1
	.zero		1


	//----- nvinfo : EIATTR_EXIT_INSTR_OFFSETS
	.align		4
        /*006c*/ 	.byte	0x04, 0x1c
        /*006e*/ 	.short	(.L_67 - .L_66)


	//   ....[0]....
.L_66:
        /*0070*/ 	.word	0x00000060


	//   ....[1]....
        /*0074*/ 	.word	0x000006e0


	//   ....[2]....
        /*0078*/ 	.word	0x00001050


	//----- nvinfo : EIATTR_CRS_STACK_SIZE
	.align		4
.L_67:
        /*007c*/ 	.byte	0x04, 0x1e
        /*007e*/ 	.short	(.L_69 - .L_68)
.L_68:
        /*0080*/ 	.word	0x00000000


	//----- nvinfo : EIATTR_CBANK_PARAM_SIZE
	.align		4
.L_69:
        /*0084*/ 	.byte	0x03, 0x19
        /*0086*/ 	.short	0x0020


	//----- nvinfo : EIATTR_PARAM_CBANK
	.align		4
        /*0088*/ 	.byte	0x04, 0x0a
        /*008a*/ 	.short	(.L_71 - .L_70)
	.align		4
.L_70:
        /*008c*/ 	.word	index@(.nv.constant0._Z22computeSumEnergyKernelPhiiPiPa)
        /*0090*/ 	.short	0x0380
        /*0092*/ 	.short	0x0020


	//----- nvinfo : EIATTR_SW_WAR
	.align		4
.L_71:
        /*0094*/ 	.byte	0x04, 0x36
        /*0096*/ 	.short	(.L_73 - .L_72)
.L_72:
        /*0098*/ 	.word	0x00000008
.L_73:


//--------------------- .nv.info._Z19computeEnergyKernelPhiiPi --------------------------
	.section	.nv.info._Z19computeEnergyKernelPhiiPi,"",@"SHT_CUDA_INFO"
	.sectionflags	@""
	.align	4


	//----- nvinfo : EIATTR_CUDA_API_VERSION
	.align		4
        /*0000*/ 	.byte	0x04, 0x37
        /*0002*/ 	.short	(.L_75 - .L_74)
.L_74:
        /*0004*/ 	.word	0x00000082


	//----- nvinfo : EIATTR_KPARAM_INFO
	.align		4
.L_75:
        /*0008*/ 	.byte	0x04, 0x17
        /*000a*/ 	.short	(.L_77 - .L_76)
.L_76:
        /*000c*/ 	.word	0x00000000
        /*0010*/ 	.short	0x0003
        /*0012*/ 	.short	0x0010
        /*0014*/ 	.byte	0x00, 0xf5, 0x21, 0x00


	//----- nvinfo : EIATTR_KPARAM_INFO
	.align		4
.L_77:
        /*0018*/ 	.byte	0x04, 0x17
        /*001a*/ 	.short	(.L_79 - .L_78)
.L_78:
        /*001c*/ 	.word	0x00000000
        /*0020*/ 	.short	0x0002
        /*0022*/ 	.short	0x000c
        /*0024*/ 	.byte	0x00, 0xf0, 0x11, 0x00


	//----- nvinfo : EIATTR_KPARAM_INFO
	.align		4
.L_79:
        /*0028*/ 	.byte	0x04, 0x17
        /*002a*/ 	.short	(.L_81 - .L_80)
.L_80:
        /*002c*/ 	.word	0x00000000
        /*0030*/ 	.short	0x0001
        /*0032*/ 	.short	0x0008
        /*0034*/ 	.byte	0x00, 0xf0, 0x11, 0x00


	//----- nvinfo : EIATTR_KPARAM_INFO
	.align		4
.L_81:
        /*0038*/ 	.byte	0x04, 0x17
        /*003a*/ 	.short	(.L_83 - .L_82)
.L_82:
        /*003c*/ 	.word	0x00000000
        /*0040*/ 	.short	0x0000
        /*0042*/ 	.short	0x0000
        /*0044*/ 	.byte	0x00, 0xf5, 0x21, 0x00


	//----- nvinfo : EIATTR_SPARSE_MMA_MASK
	.align		4
.L_83:
        /*0048*/ 	.byte	0x03, 0x50
        /*004a*/ 	.short	0x0000


	//----- nvinfo : EIATTR_MAXREG_COUNT
	.align		4
        /*004c*/ 	.byte	0x03, 0x1b
        /*004e*/ 	.short	0x00ff


	//----- nvinfo : EIATTR_MERCURY_ISA_VERSION
	.align		4
        /*0050*/ 	.byte	0x03, 0x5f
        /*0052*/ 	.short	0x0101


	//----- nvinfo : EIATTR_VRC_CTA_INIT_COUNT
	.align		4
        /*0054*/ 	.byte	0x02, 0x4a
	.zero		1
	.zero		1


	//----- nvinfo : EIATTR_EXIT_INSTR_OFFSETS
	.align		4
        /*0058*/ 	.byte	0x04, 0x1c
        /*005a*/ 	.short	(.L_85 - .L_84)


	//   ....[0]....
.L_84:
        /*005c*/ 	.word	0x00000070


	//   ....[1]....
        /*0060*/ 	.word	0x00000130


	//----- nvinfo : EIATTR_CBANK_PARAM_SIZE
	.align		4
.L_85:
        /*0064*/ 	.byte	0x03, 0x19
        /*0066*/ 	.short	0x0018


	//----- nvinfo : EIATTR_PARAM_CBANK
	.align		4
        /*0068*/ 	.byte	0x04, 0x0a
        /*006a*/ 	.short	(.L_87 - .L_86)
	.align		4
.L_86:
        /*006c*/ 	.word	index@(.nv.constant0._Z19computeEnergyKernelPhiiPi)
        /*0070*/ 	.short	0x0380
        /*0072*/ 	.short	0x0018


	//----- nvinfo : EIATTR_SW_WAR
	.align		4
.L_87:
        /*0074*/ 	.byte	0x04, 0x36
        /*0076*/ 	.short	(.L_89 - .L_88)
.L_88:
        /*0078*/ 	.word	0x00000008
.L_89:


//--------------------- .nv.info._Z23convertGray2SobelKernelPhiiS_PaS0_h --------------------------
	.section	.nv.info._Z23convertGray2SobelKernelPhiiS_PaS0_h,"",@"SHT_CUDA_INFO"
	.sectionflags	@""
	.align	4


	//----- nvinfo : EIATTR_CUDA_API_VERSION
	.align		4
        /*0000*/ 	.byte	0x04, 0x37
        /*0002*/ 	.short	(.L_91 - .L_90)
.L_90:
        /*0004*/ 	.word	0x00000082


	//----- nvinfo : EIATTR_KPARAM_INFO
	.align		4
.L_91:
        /*0008*/ 	.byte	0x04, 0x17
        /*000a*/ 	.short	(.L_93 - .L_92)
.L_92:
        /*000c*/ 	.word	0x00000000
        /*0010*/ 	.short	0x0006
        /*0012*/ 	.short	0x0028
        /*0014*/ 	.byte	0x00, 0xf0, 0x05, 0x00


	//----- nvinfo : EIATTR_KPARAM_INFO
	.align		4
.L_93:
        /*0018*/ 	.byte	0x04, 0x17
        /*001a*/ 	.short	(.L_95 - .L_94)
.L_94:
        /*001c*/ 	.word	0x00000000
        /*0020*/ 	.short	0x0005
        /*0022*/ 	.short	0x0020
        /*0024*/ 	.byte	0x00, 0xf5, 0x21, 0x00


	//----- nvinfo : EIATTR_KPARAM_INFO
	.align		4
.L_95:
        /*0028*/ 	.byte	0x04, 0x17
        /*002a*/ 	.short	(.L_97 - .L_96)
.L_96:
        /*002c*/ 	.word	0x00000000
        /*0030*/ 	.short	0x0004
        /*0032*/ 	.short	0x0018
        /*0034*/ 	.byte	0x00, 0xf5, 0x21, 0x00


	//----- nvinfo : EIATTR_KPARAM_INFO
	.align		4
.L_97:
        /*0038*/ 	.byte	0x04, 0x17
        /*003a*/ 	.short	(.L_99 - .L_98)
.L_98:
        /*003c*/ 	.word	0x00000000
        /*0040*/ 	.short	0x0003
        /*0042*/ 	.short	0x0010
        /*0044*/ 	.byte	0x00, 0xf5, 0x21, 0x00


	//----- nvinfo : EIATTR_KPARAM_INFO
	.align		4
.L_99:
        /*0048*/ 	.byte	0x04, 0x17
        /*004a*/ 	.short	(.L_101 - .L_100)
.L_100:
        /*004c*/ 	.word	0x00000000
        /*0050*/ 	.short	0x0002
        /*0052*/ 	.short	0x000c
        /*0054*/ 	.byte	0x00, 0xf0, 0x11, 0x00


	//----- nvinfo : EIATTR_KPARAM_INFO
	.align		4
.L_101:
        /*0058*/ 	.byte	0x04, 0x17
        /*005a*/ 	.short	(.L_103 - .L_102)
.L_102:
        /*005c*/ 	.word	0x00000000
        /*0060*/ 	.short	0x0001
        /*0062*/ 	.short	0x0008
        /*0064*/ 	.byte	0x00, 0xf0, 0x11, 0x00


	//----- nvinfo : EIATTR_KPARAM_INFO
	.align		4
.L_103:
        /*0068*/ 	.byte	0x04, 0x17
        /*006a*/ 	.short	(.L_105 - .L_104)
.L_104:
        /*006c*/ 	.word	0x00000000
        /*0070*/ 	.short	0x0000
        /*0072*/ 	.short	0x0000
        /*0074*/ 	.byte	0x00, 0xf5, 0x21, 0x00


	//----- nvinfo : EIATTR_SPARSE_MMA_MASK
	.align		4
.L_105:
        /*0078*/ 	.byte	0x03, 0x50
        /*007a*/ 	.short	0x0000


	//----- nvinfo : EIATTR_MAXREG_COUNT
	.align		4
        /*007c*/ 	.byte	0x03, 0x1b
        /*007e*/ 	.short	0x00ff


	//----- nvinfo : EIATTR_MERCURY_ISA_VERSION
	.align		4
        /*0080*/ 	.byte	0x03, 0x5f
        /*0082*/ 	.short	0x0101


	//----- nvinfo : EIATTR_VRC_CTA_INIT_COUNT
	.align		4
        /*0084*/ 	.byte	0x02, 0x4a
	.zero		1
	.zero		1


	//----- nvinfo : EIATTR_EXIT_INSTR_OFFSETS
	.align		4
        /*0088*/ 	.byte	0x04, 0x1c
        /*008a*/ 	.short	(.L_107 - .L_106)


	//   ....[0]....
.L_106:
        /*008c*/ 	.word	0x000000c0


	//   ....[1]....
        /*0090*/ 	.word	0x00001320


	//----- nvinfo : EIATTR_CBANK_PARAM_SIZE
	.align		4
.L_107:
        /*0094*/ 	.byte	0x03, 0x19
        /*0096*/ 	.short	0x0029


	//----- nvinfo : EIATTR_PARAM_CBANK
	.align		4
        /*0098*/ 	.byte	0x04, 0x0a
        /*009a*/ 	.short	(.L_109 - .L_108)
	.align		4
.L_108:
        /*009c*/ 	.word	index@(.nv.constant0._Z23convertGray2SobelKernelPhiiS_PaS0_h)
        /*00a0*/ 	.short	0x0380
        /*00a2*/ 	.short	0x0029


	//----- nvinfo : EIATTR_SW_WAR
	.align		4
.L_109:
        /*00a4*/ 	.byte	0x04, 0x36
        /*00a6*/ 	.short	(.L_111 - .L_110)
.L_110:
        /*00a8*/ 	.word	0x00000008
.L_111:


//--------------------- .nv.info._Z21convertRgb2GrayKernelP6uchar3iiPh --------------------------
	.section	.nv.info._Z21convertRgb2GrayKernelP6uchar3iiPh,"",@"SHT_CUDA_INFO"
	.sectionflags	@""
	.align	4


	//----- nvinfo : EIATTR_CUDA_API_VERSION
	.align		4
        /*0000*/ 	.byte	0x04, 0x37
        /*0002*/ 	.short	(.L_113 - .L_112)
.L_112:
        /*0004*/ 	.word	0x00000082


	//----- nvinfo : EIATTR_KPARAM_INFO
	.align		4
.L_113:
        /*0008*/ 	.byte	0x04, 0x17
        /*000a*/ 	.short	(.L_115 - .L_114)
.L_114:
        /*000c*/ 	.word	0x00000000
        /*0010*/ 	.short	0x0003
        /*0012*/ 	.short	0x0010
        /*0014*/ 	.byte	0x00, 0xf5, 0x21, 0x00


	//----- nvinfo : EIATTR_KPARAM_INFO
	.align		4
.L_115:
        /*0018*/ 	.byte	0x04, 0x17
        /*001a*/ 	.short	(.L_117 - .L_116)
.L_116:
        /*001c*/ 	.word	0x00000000
        /*0020*/ 	.short	0x0002
        /*0022*/ 	.short	0x000c
        /*0024*/ 	.byte	0x00, 0xf0, 0x11, 0x00


	//----- nvinfo : EIATTR_KPARAM_INFO
	.align		4
.L_117:
        /*0028*/ 	.byte	0x04, 0x17
        /*002a*/ 	.short	(.L_119 - .L_118)
.L_118:
        /*002c*/ 	.word	0x00000000
        /*0030*/ 	.short	0x0001
        /*0032*/ 	.short	0x0008
        /*0034*/ 	.byte	0x00, 0xf0, 0x11, 0x00


	//----- nvinfo : EIATTR_KPARAM_INFO
	.align		4
.L_119:
        /*0038*/ 	.byte	0x04, 0x17
        /*003a*/ 	.short	(.L_121 - .L_120)
.L_120:
        /*003c*/ 	.word	0x00000000
        /*0040*/ 	.short	0x0000
        /*0042*/ 	.short	0x0000
        /*0044*/ 	.byte	0x00, 0xf5, 0x21, 0x00


	//----- nvinfo : EIATTR_SPARSE_MMA_MASK
	.align		4
.L_121:
        /*0048*/ 	.byte	0x03, 0x50
        /*004a*/ 	.short	0x0000


	//----- nvinfo : EIATTR_MAXREG_COUNT
	.align		4
        /*004c*/ 	.byte	0x03, 0x1b
        /*004e*/ 	.short	0x00ff


	//----- nvinfo : EIATTR_MERCURY_ISA_VERSION
	.align		4
        /*0050*/ 	.byte	0x03, 0x5f
        /*0052*/ 	.short	0x0101


	//----- nvinfo : EIATTR_VRC_CTA_INIT_COUNT
	.align		4
        /*0054*/ 	.byte	0x02, 0x4a
	.zero		1
	.zero		1


	//----- nvinfo : EIATTR_EXIT_INSTR_OFFSETS
	.align		4
        /*0058*/ 	.byte	0x04, 0x1c
        /*005a*/ 	.short	(.L_123 - .L_122)


	//   ....[0]....
.L_122:
        /*005c*/ 	.word	0x000000c0


	//   ....[1]....
        /*0060*/ 	.word	0x000001f0


	//----- nvinfo : EIATTR_CBANK_PARAM_SIZE
	.align		4
.L_123:
        /*0064*/ 	.byte	0x03, 0x19
        /*0066*/ 	.short	0x0018


	//----- nvinfo : EIATTR_PARAM_CBANK
	.align		4
        /*0068*/ 	.byte	0x04, 0x0a
        /*006a*/ 	.short	(.L_125 - .L_124)
	.align		4
.L_124:
        /*006c*/ 	.word	index@(.nv.constant0._Z21convertRgb2GrayKernelP6uchar3iiPh)
        /*0070*/ 	.short	0x0380
        /*0072*/ 	.short	0x0018


	//----- nvinfo : EIATTR_SW_WAR
	.align		4
.L_125:
        /*0074*/ 	.byte	0x04, 0x36
        /*0076*/ 	.short	(.L_127 - .L_126)
.L_126:
        /*0078*/ 	.word	0x00000008
.L_127:


//--------------------- .nv.callgraph             --------------------------
	.section	.nv.callgraph,"",@"SHT_CUDA_CALLGRAPH"
	.align	4
	.sectionentsize	8
	.align		4
        /*0000*/ 	.word	0x00000000
	.align		4
        /*0004*/ 	.word	0xffffffff
	.align		4
        /*0008*/ 	.word	0x00000000
	.align		4
        /*000c*/ 	.word	0xfffffffe
	.align		4
        /*0010*/ 	.word	0x00000000
	.align		4
        /*0014*/ 	.word	0xfffffffd
	.align		4
        /*0018*/ 	.word	0x00000000
	.align		4
        /*001c*/ 	.word	0xfffffffc


//--------------------- .text._Z16removeSeamKernelP6uchar3PhPiS0_S1_ii --------------------------
	.section	.text._Z16removeSeamKernelP6uchar3PhPiS0_S1_ii,"ax",@progbits
	.align	128
        .global         _Z16removeSeamKernelP6uchar3PhPiS0_S1_ii
        .type           _Z16removeSeamKernelP6uchar3PhPiS0_S1_ii,@function
        .size           _Z16removeSeamKernelP6uchar3PhPiS0_S1_ii,(.L_x_36 - _Z16removeSeamKernelP6uchar3PhPiS0_S1_ii)
        .other          _Z16removeSeamKernelP6uchar3PhPiS0_S1_ii,@"STO_CUDA_ENTRY STV_DEFAULT"
_Z16removeSeamKernelP6uchar3PhPiS0_S1_ii:
.text._Z16removeSeamKernelP6uchar3PhPiS0_S1_ii:
[----:B------:R-:W-:Y:S08]  /*0000*/  LDC R1, c[0x0][0x37c] ;  /* 0x0000df00ff017b82 */ /* 0x000ff00000000800 */
[----:B------:R-:W0:Y:S01]  /*0010*/  LDC.64 R2, c[0x0][0x390] ;  /* 0x0000e400ff027b82 */ /* 0x000e220000000a00 */
[----:B------:R-:W0:Y:S02]  /*0020*/  LDCU.64 UR12, c[0x0][0x358] ;  /* 0x00006b00ff0c77ac */ /* 0x000e240008000a00 */
[----:B0-----:R-:W2:Y:S05]  /*0030*/  LDG.E R3, desc[UR12][R2.64] ;  /* 0x0000000c02037981 */ /* 0x001eaa000c1e1900 */
[----:B------:R-:W0:Y:S01]  /*0040*/  S2UR UR4, SR_CTAID.X ;  /* 0x00000000000479c3 */ /* 0x000e220000002500 */
[----:B------:R-:W-:Y:S01]  /*0050*/  BSSY.RECONVERGENT B0, `(.L_x_0) ;  /* 0x0000019000007945 */ /* 0x000fe20003800200 */
[----:B------:R-:W0:Y:S06]  /*0060*/  S2R R5, SR_TID.X ;  /* 0x0000000000057919 */ /* 0x000e2c0000002100 */
[----:B------:R-:W0:Y:S02]  /*0070*/  LDC R0, c[0x0][0x360] ;  /* 0x0000d800ff007b82 */ /* 0x000e240000000800 */
[----:B0-----:R-:W-:-:S05]  /*0080*/  IMAD R0, R0, UR4, R5 ;  /* 0x0000000400007c24 */ /* 0x001fca000f8e0205 */
[----:B--2---:R-:W-:-:S13]  /*0090*/  ISETP.GE.AND P0, PT, R0, R3, PT ;  /* 0x000000030000720c */ /* 0x004fda0003f06270 */
[----:B------:R-:W-:Y:S05]  /*00a0*/  @P0 BRA `(.L_x_1) ;  /* 0x00000000004c0947 */ /* 0x000fea0003800000 */
[----:B------:R-:W0:Y:S01]  /*00b0*/  LDCU.64 UR4, c[0x0][0x388] ;  /* 0x00007100ff0477ac */ /* 0x000e220008000a00 */
[----:B------:R-:W-:Y:S01]  /*00c0*/  SHF.R.S32.HI R7, RZ, 0x1f, R0 ;  /* 0x0000001fff077819 */ /* 0x000fe20000011400 */
[----:B------:R-:W1:Y:S08]  /*00d0*/  LDC.64 R4, c[0x0][0x380] ;  /* 0x0000e000ff047b82 */ /* 0x000e700000000a00 */
[----:B------:R-:W2:Y:S01]  /*00e0*/  LDC.64 R8, c[0x0][0x398] ;  /* 0x0000e600ff087b82 */ /* 0x000ea20000000a00 */
[----:B0-----:R-:W-:-:S04]  /*00f0*/  IADD3 R2, P0, PT, R0, UR4, RZ ;  /* 0x0000000400027c10 */ /* 0x001fc8000ff1e0ff */
[----:B------:R-:W-:Y:S01]  /*0100*/  IADD3.X R3, PT, PT, R7, UR5, RZ, P0, !PT ;  /* 0x0000000507037c10 */ /* 0x000fe200087fe4ff */
[----:B------:R-:W0:Y:S04]  /*0110*/  LDCU.64 UR4, c[0x0][0x3a0] ;  /* 0x00007400ff0477ac */ /* 0x000e280008000a00 */
[----:B------:R-:W3:Y:S01]  /*0120*/  LDG.E.U8 R11, desc[UR12][R2.64] ;  /* 0x0000000c020b7981 */ /* 0x000ee2000c1e1100 */
[C---:B-1----:R-:W-:Y:S01]  /*0130*/  IMAD.WIDE R4, R0.reuse, 0x3, R4 ;  /* 0x0000000300047825 */ /* 0x042fe200078e0204 */
[----:B0-----:R-:W-:-:S04]  /*0140*/  IADD3 R6, P0, PT, R0, UR4, RZ ;  /* 0x0000000400067c10 */ /* 0x001fc8000ff1e0ff */
[----:B------:R-:W-:-:S05]  /*0150*/  IADD3.X R7, PT, PT, R7, UR5, RZ, P0, !PT ;  /* 0x0000000507077c10 */ /* 0x000fca00087fe4ff */
[----:B---3--:R0:W-:Y:S04]  /*0160*/  STG.E.U8 desc[UR12][R6.64], R11 ;  /* 0x0000000b06007986 */ /* 0x0081e8000c10110c */
[----:B------:R-:W3:Y:S04]  /*0170*/  LDG.E.U8 R13, desc[UR12][R4.64] ;  /* 0x0000000c040d7981 */ /* 0x000ee8000c1e1100 */
[----:B------:R-:W4:Y:S04]  /*0180*/  LDG.E.U8 R15, desc[UR12][R4.64+0x1] ;  /* 0x0000010c040f7981 */ /* 0x000f28000c1e1100 */
[----:B------:R-:W5:Y:S01]  /*0190*/  LDG.E.U8 R17, desc[UR12][R4.64+0x2] ;  /* 0x0000020c04117981 */ /* 0x000f62000c1e1100 */
[----:B--2---:R-:W-:-:S05]  /*01a0*/  IMAD.WIDE R2, R0, 0x3, R8 ;  /* 0x0000000300027825 */ /* 0x004fca00078e0208 */
[----:B---3--:R0:W-:Y:S04]  /*01b0*/  STG.E.U8 desc[UR12][R2.64], R13 ;  /* 0x0000000d02007986 */ /* 0x0081e8000c10110c */
[----:B----4-:R0:W-:Y:S04]  /*01c0*/  STG.E.U8 desc[UR12][R2.64+0x1], R15 ;  /* 0x0000010f02007986 */ /* 0x0101e8000c10110c */
[----:B-----5:R0:W-:Y:S02]  /*01d0*/  STG.E.U8 desc[UR12][R2.64+0x2], R17 ;  /* 0x0000021102007986 */ /* 0x0201e4000c10110c */
.L_x_1:
[----:B------:R-:W-:Y:S05]  /*01e0*/  BSYNC.RECONVERGENT B0 ;  /* 0x0000000000007941 */ /* 0x000fea0003800200 */
.L_x_0:
[----:B------:R-:W1:Y:S01]  /*01f0*/  LDCU UR7, c[0x0][0x3ac] ;  /* 0x00007580ff0777ac */ /* 0x000e620008000800 */
[----:B------:R-:W-:Y:S01]  /*0200*/  IMAD.MOV.U32 R9, RZ, RZ, -0x1 ;  /* 0xffffffffff097424 */ /* 0x000fe200078e00ff */
[----:B-1----:R-:W-:Y:S01]  /*0210*/  UISETP.GE.AND UP0, UPT, UR7, 0x2, UPT ;  /* 0x000000020700788c */ /* 0x002fe2000bf06270 */
[----:B------:R-:W-:Y:S08]  /*0220*/  BAR.SYNC.DEFER_BLOCKING 0x0 ;  /* 0x0000000000007b1d */ /* 0x000ff00000010000 */
[----:B------:R-:W-:Y:S05]  /*0230*/  BRA.U !UP0, `(.L_x_2) ;  /* 0x0000000d08007547 */ /* 0x000fea000b800000 */
[----:B------:R-:W-:Y:S01]  /*0240*/  UIADD3 UR6, UPT, UPT, UR7, -0x1, URZ ;  /* 0xffffffff07067890 */ /* 0x000fe2000fffe0ff */
[----:B------:R-:W-:Y:S01]  /*0250*/  VIADD R8, R0, 0x1 ;  /* 0x0000000100087836 */ /* 0x000fe20000000000 */
[----:B------:R-:W1:Y:S01]  /*0260*/  LDCU.64 UR8, c[0x0][0x390] ;  /* 0x00007200ff0877ac */ /* 0x000e620008000a00 */
[----:B0-----:R-:W-:Y:S02]  /*0270*/  IMAD.MOV.U32 R15, RZ, RZ, 0x1 ;  /* 0x00000001ff0f7424 */ /* 0x001fe400078e00ff */
[----:B------:R-:W-:Y:S01]  /*0280*/  IMAD.MOV.U32 R17, RZ, RZ, -0x1 ;  /* 0xffffffffff117424 */ /* 0x000fe200078e00ff */
[----:B------:R-:W-:Y:S01]  /*0290*/  UIADD3 UR7, UPT, UPT, UR7, -0x2, URZ ;  /* 0xfffffffe07077890 */ /* 0x000fe2000fffe0ff */
[----:B------:R-:W-:Y:S01]  /*02a0*/  UMOV UR4, 0x8 ;  /* 0x0000000800047882 */ /* 0x000fe20000000000 */
[----:B------:R-:W-:Y:S02]  /*02b0*/  UMOV UR5, 0x0 ;  /* 0x0000000000057882 */ /* 0x000fe40000000000 */
[----:B------:R-:W-:-:S02]  /*02c0*/  UISETP.GE.U32.AND UP0, UPT, UR7, 0x3, UPT ;  /* 0x000000030700788c */ /* 0x000fc4000bf06070 */
[----:B------:R-:W-:Y:S02]  /*02d0*/  ULOP3.LUT UR10, UR6, 0x3, URZ, 0xc0, !UPT ;  /* 0x00000003060a7892 */ /* 0x000fe4000f8ec0ff */
[----:B-1----:R-:W-:-:S05]  /*02e0*/  UIMAD.WIDE.U32 UR4, UR8, 0x1, UR4 ;  /* 0x00000001080478a5 */ /* 0x002fca000f8e0004 */
[----:B------:R-:W-:Y:S07]  /*02f0*/  BRA.U !UP0, `(.L_x_3) ;  /* 0x0000000908087547 */ /* 0x000fee000b800000 */
[----:B------:R-:W-:Y:S01]  /*0300*/  IMAD.U32 R2, RZ, RZ, UR4 ;  /* 0x00000004ff027e24 */ /* 0x000fe2000f8e00ff */
[----:B------:R-:W-:Y:S02]  /*0310*/  UIADD3 UR4, UPT, UPT, UR5, UR9, URZ ;  /* 0x0000000905047290 */ /* 0x000fe4000fffe0ff */
[----:B------:R-:W-:Y:S01]  /*0320*/  IMAD.U32 R3, RZ, RZ, UR5 ;  /* 0x00000005ff037e24 */ /* 0x000fe2000f8e00ff */
[----:B------:R-:W-:Y:S01]  /*0330*/  ULOP3.LUT UR6, UR6, 0xfffffffc, URZ, 0xc0, !UPT ;  /* 0xfffffffc06067892 */ /* 0x000fe2000f8ec0ff */
[----:B------:R-:W-:Y:S01]  /*0340*/  IMAD.MOV.U32 R6, RZ, RZ, RZ ;  /* 0x000000ffff067224 */ /* 0x000fe200078e00ff */
[----:B------:R-:W-:Y:S01]  /*0350*/  MOV R9, 0xfffffffd ;  /* 0xfffffffd00097802 */ /* 0x000fe20000000f00 */
[----:B------:R-:W-:Y:S01]  /*0360*/  IMAD.MOV.U32 R7, RZ, RZ, R0 ;  /* 0x000000ffff077224 */ /* 0x000fe200078e0000 */
[----:B------:R-:W0:Y:S01]  /*0370*/  LDCU.64 UR14, c[0x0][0x388] ;  /* 0x00007100ff0e77ac */ /* 0x000e220008000a00 */
[----:B------:R-:W-:Y:S01]  /*0380*/  IMAD.U32 R3, RZ, RZ, UR4 ;  /* 0x00000004ff037e24 */ /* 0x000fe2000f8e00ff */
[----:B------:R-:W-:-:S12]  /*0390*/  UIADD3 UR6, UPT, UPT, -UR6, URZ, URZ ;  /* 0x000000ff06067290 */ /* 0x000fd8000fffe1ff */
.L_x_4:
[----:B--2---:R-:W2:Y:S01]  /*03a0*/  LDG.E R11, desc[UR12][R2.64+-0x8] ;  /* 0xfffff80c020b7981 */ /* 0x004ea2000c1e1900 */
[----:B------:R-:W1:Y:S01]  /*03b0*/  LDC.64 R4, c[0x0][0x380] ;  /* 0x0000e000ff047b82 */ /* 0x000e620000000a00 */
[----:B--2---:R-:W-:-:S04]  /*03c0*/  IMAD.IADD R11, R8, 0x1, R11 ;  /* 0x00000001080b7824 */ /* 0x004fc800078e020b */
[C---:B-1----:R-:W-:Y:S01]  /*03d0*/  IMAD.WIDE R14, R11.reuse, 0x3, R4 ;  /* 0x000000030b0e7825 */ /* 0x042fe200078e0204 */
[----:B0-----:R-:W-:-:S04]  /*03e0*/  IADD3 R16, P0, PT, R11, UR14, RZ ;  /* 0x0000000e0b107c10 */ /* 0x001fc8000ff1e0ff */
[----:B------:R-:W-:Y:S01]  /*03f0*/  LEA.HI.X.SX32 R17, R11, UR15, 0x1, P0 ;  /* 0x0000000f0b117c11 */ /* 0x000fe200080f0eff */
[----:B------:R-:W2:Y:S04]  /*0400*/  LDG.E.U8 R10, desc[UR12][R14.64] ;  /* 0x0000000c0e0a7981 */ /* 0x000ea8000c1e1100 */
[----:B------:R-:W3:Y:S04]  /*0410*/  LDG.E.U8 R11, desc[UR12][R14.64+0x1] ;  /* 0x0000010c0e0b7981 */ /* 0x000ee8000c1e1100 */
[----:B------:R-:W4:Y:S04]  /*0420*/  LDG.E.U8 R21, desc[UR12][R16.64] ;  /* 0x0000000c10157981 */ /* 0x000f28000c1e1100 */
[----:B------:R0:W5:Y:S01]  /*0430*/  LDG.E.U8 R23, desc[UR12][R14.64+0x2] ;  /* 0x0000020c0e177981 */ /* 0x000162000c1e1100 */
[----:B------:R-:W-:Y:S06]  /*0440*/  BAR.SYNC.DEFER_BLOCKING 0x0 ;  /* 0x0000000000007b1d */ /* 0x000fec0000010000 */
[----:B------:R-:W2:Y:S04]  /*0450*/  LDG.E R18, desc[UR12][R2.64+-0x8] ;  /* 0xfffff80c02127981 */ /* 0x000ea8000c1e1900 */
[----:B------:R-:W3:Y:S01]  /*0460*/  LDG.E R13, desc[UR12][R2.64+-0x4] ;  /* 0xfffffc0c020d7981 */ /* 0x000ee2000c1e1900 */
[----:B--2---:R-:W-:-:S05]  /*0470*/  IMAD.IADD R12, R8, 0x1, R18 ;  /* 0x00000001080c7824 */ /* 0x004fca00078e0212 */
[----:B---3--:R-:W-:-:S13]  /*0480*/  ISETP.GE.AND P0, PT, R12, R13, PT ;  /* 0x0000000d0c00720c */ /* 0x008fda0003f06270 */
[----:B------:R-:W1:Y:S01]  /*0490*/  @!P0 LDC.64 R12, c[0x0][0x3a0] ;  /* 0x0000e800ff0c8b82 */ /* 0x000e620000000a00 */
[----:B------:R-:W-:-:S07]  /*04a0*/  @!P0 IMAD.IADD R18, R18, 0x1, R7 ;  /* 0x0000000112128824 */ /* 0x000fce00078e0207 */
[----:B0-----:R-:W0:Y:S01]  /*04b0*/  @!P0 LDC.64 R14, c[0x0][0x398] ;  /* 0x0000e600ff0e8b82 */ /* 0x001e220000000a00 */
[----:B-1----:R-:W-:-:S04]  /*04c0*/  @!P0 IADD3 R12, P1, PT, R18, R12, RZ ;  /* 0x0000000c120c8210 */ /* 0x002fc80007f3e0ff */
[----:B------:R-:W-:-:S05]  /*04d0*/  @!P0 LEA.HI.X.SX32 R13, R18, R13, 0x1, P1 ;  /* 0x0000000d120d8211 */ /* 0x000fca00008f0eff */
[----:B----4-:R1:W-:Y:S04]  /*04e0*/  @!P0 STG.E.U8 desc[UR12][R12.64], R21 ;  /* 0x000000150c008986 */ /* 0x0103e8000c10110c */
[----:B------:R-:W2:Y:S02]  /*04f0*/  @!P0 LDG.E R16, desc[UR12][R2.64+-0x8] ;  /* 0xfffff80c02108981 */ /* 0x000ea4000c1e1900 */
[----:B--2---:R-:W-:-:S04]  /*0500*/  @!P0 IMAD.IADD R17, R16, 0x1, R7 ;  /* 0x0000000110118824 */ /* 0x004fc800078e0207 */
[----:B0-----:R-:W-:-:S05]  /*0510*/  @!P0 IMAD.WIDE R14, R17, 0x3, R14 ;  /* 0x00000003110e8825 */ /* 0x001fca00078e020e */
[----:B------:R-:W-:Y:S04]  /*0520*/  @!P0 STG.E.U8 desc[UR12][R14.64], R10 ;  /* 0x0000000a0e008986 */ /* 0x000fe8000c10110c */
[----:B------:R-:W-:Y:S04]  /*0530*/  @!P0 STG.E.U8 desc[UR12][R14.64+0x1], R11 ;  /* 0x0000010b0e008986 */ /* 0x000fe8000c10110c */
[----:B-----5:R0:W-:Y:S01]  /*0540*/  @!P0 STG.E.U8 desc[UR12][R14.64+0x2], R23 ;  /* 0x000002170e008986 */ /* 0x0201e2000c10110c */
[----:B------:R-:W-:Y:S06]  /*0550*/  BAR.SYNC.DEFER_BLOCKING 0x0 ;  /* 0x0000000000007b1d */ /* 0x000fec0000010000 */
[----:B------:R-:W2:Y:S02]  /*0560*/  LDG.E R17, desc[UR12][R2.64+-0x4] ;  /* 0xfffffc0c02117981 */ /* 0x000ea4000c1e1900 */
[----:B--2---:R-:W-:-:S04]  /*0570*/  IADD3 R19, PT, PT, R8, R17, RZ ;  /* 0x0000001108137210 */ /* 0x004fc80007ffe0ff */
[C---:B------:R-:W-:Y:S01]  /*0580*/  IADD3 R18, P0, PT, R19.reuse, UR14, RZ ;  /* 0x0000000e13127c10 */ /* 0x040fe2000ff1e0ff */
[----:B------:R-:W-:-:S03]  /*0590*/  IMAD.WIDE R16, R19, 0x3, R4 ;  /* 0x0000000313107825 */ /* 0x000fc600078e0204 */
[----:B------:R-:W-:Y:S02]  /*05a0*/  LEA.HI.X.SX32 R19, R19, UR15, 0x1, P0 ;  /* 0x0000000f13137c11 */ /* 0x000fe400080f0eff */
[----:B-1----:R-:W2:Y:S04]  /*05b0*/  LDG.E.U8 R12, desc[UR12][R16.64] ;  /* 0x0000000c100c7981 */ /* 0x002ea8000c1e1100 */
[----:B------:R-:W3:Y:S04]  /*05c0*/  LDG.E.U8 R13, desc[UR12][R16.64+0x1] ;  /* 0x0000010c100d7981 */ /* 0x000ee8000c1e1100 */
[----:B------:R1:W4:Y:S04]  /*05d0*/  LDG.E.U8 R25, desc[UR12][R16.64+0x2] ;  /* 0x0000020c10197981 */ /* 0x000328000c1e1100 */
[----:B------:R-:W5:Y:S01]  /*05e0*/  LDG.E.U8 R21, desc[UR12][R18.64] ;  /* 0x0000000c12157981 */ /* 0x000f62000c1e1100 */
[----:B------:R-:W-:Y:S06]  /*05f0*/  BAR.SYNC.DEFER_BLOCKING 0x0 ;  /* 0x0000000000007b1d */ /* 0x000fec0000010000 */
[----:B0-----:R-:W2:Y:S04]  /*0600*/  LDG.E R14, desc[UR12][R2.64+-0x4] ;  /* 0xfffffc0c020e7981 */ /* 0x001ea8000c1e1900 */
[----:B------:R-:W3:Y:S01]  /*0610*/  LDG.E R11, desc[UR12][R2.64] ;  /* 0x0000000c020b7981 */ /* 0x000ee2000c1e1900 */
[----:B--2---:R-:W-:-:S05]  /*0620*/  IMAD.IADD R10, R8, 0x1, R14 ;  /* 0x00000001080a7824 */ /* 0x004fca00078e020e */
[----:B---3--:R-:W-:-:S13]  /*0630*/  ISETP.GE.AND P0, PT, R10, R11, PT ;  /* 0x0000000b0a00720c */ /* 0x008fda0003f06270 */
[----:B------:R-:W0:Y:S01]  /*0640*/  @!P0 LDC.64 R10, c[0x0][0x3a0] ;  /* 0x0000e800ff0a8b82 */ /* 0x000e220000000a00 */
[----:B------:R-:W-:-:S04]  /*0650*/  @!P0 IADD3 R14, PT, PT, R7, -0x1, R14 ;  /* 0xffffffff070e8810 */ /* 0x000fc80007ffe00e */
[----:B0-----:R-:W-:-:S04]  /*0660*/  @!P0 IADD3 R10, P1, PT, R14, R10, RZ ;  /* 0x0000000a0e0a8210 */ /* 0x001fc80007f3e0ff */
[----:B------:R-:W-:Y:S02]  /*0670*/  @!P0 LEA.HI.X.SX32 R11, R14, R11, 0x1, P1 ;  /* 0x0000000b0e0b8211 */ /* 0x000fe400008f0eff */
[----:B------:R-:W0:Y:S03]  /*0680*/  @!P0 LDC.64 R14, c[0x0][0x398] ;  /* 0x0000e600ff0e8b82 */ /* 0x000e260000000a00 */
[----:B-----5:R2:W-:Y:S04]  /*0690*/  @!P0 STG.E.U8 desc[UR12][R10.64], R21 ;  /* 0x000000150a008986 */ /* 0x0205e8000c10110c */
[----:B------:R-:W1:Y:S02]  /*06a0*/  @!P0 LDG.E R16, desc[UR12][R2.64+-0x4] ;  /* 0xfffffc0c02108981 */ /* 0x000e64000c1e1900 */
[----:B-1----:R-:W-:-:S05]  /*06b0*/  @!P0 IADD3 R17, PT, PT, R7, -0x1, R16 ;  /* 0xffffffff07118810 */ /* 0x002fca0007ffe010 */
[----:B0-----:R-:W-:-:S05]  /*06c0*/  @!P0 IMAD.WIDE R14, R17, 0x3, R14 ;  /* 0x00000003110e8825 */ /* 0x001fca00078e020e */
[----:B------:R-:W-:Y:S04]  /*06d0*/  @!P0 STG.E.U8 desc[UR12][R14.64], R12 ;  /* 0x0000000c0e008986 */ /* 0x000fe8000c10110c */
[----:B------:R-:W-:Y:S04]  /*06e0*/  @!P0 STG.E.U8 desc[UR12][R14.64+0x1], R13 ;  /* 0x0000010d0e008986 */ /* 0x000fe8000c10110c */
[----:B----4-:R0:W-:Y:S01]  /*06f0*/  @!P0 STG.E.U8 desc[UR12][R14.64+0x2], R25 ;  /* 0x000002190e008986 */ /* 0x0101e2000c10110c */
[----:B------:R-:W-:Y:S06]  /*0700*/  BAR.SYNC.DEFER_BLOCKING 0x0 ;  /* 0x0000000000007b1d */ /* 0x000fec0000010000 */
[----:B------:R-:W3:Y:S02]  /*0710*/  LDG.E R17, desc[UR12][R2.64] ;  /* 0x0000000c02117981 */ /* 0x000ee4000c1e1900 */
[----:B---3--:R-:W-:-:S04]  /*0720*/  IMAD.IADD R19, R8, 0x1, R17 ;  /* 0x0000000108137824 */ /* 0x008fc800078e0211 */
[C---:B------:R-:W-:Y:S01]  /*0730*/  IMAD.WIDE R16, R19.reuse, 0x3, R4 ;  /* 0x0000000313107825 */ /* 0x040fe200078e0204 */
[----:B------:R-:W-:-:S04]  /*0740*/  IADD3 R18, P0, PT, R19, UR14, RZ ;  /* 0x0000000e13127c10 */ /* 0x000fc8000ff1e0ff */
[----:B------:R-:W-:Y:S01]  /*0750*/  LEA.HI.X.SX32 R19, R19, UR15, 0x1, P0 ;  /* 0x0000000f13137c11 */ /* 0x000fe200080f0eff */
[----:B--2---:R-:W2:Y:S04]  /*0760*/  LDG.E.U8 R10, desc[UR12][R16.64] ;  /* 0x0000000c100a7981 */ /* 0x004ea8000c1e1100 */
        /* <DEDUP_REMOVED lines=24> */
[----:B--2---:R-:W-:-:S04]  /*08f0*/  IADD3 R14, P0, PT, R17, UR14, RZ ;  /* 0x0000000e110e7c10 */ /* 0x004fc8000ff1e0ff */
[----:B------:R-:W-:Y:S01]  /*0900*/  LEA.HI.X.SX32 R15, R17, UR15, 0x1, P0 ;  /* 0x0000000f110f7c11 */ /* 0x000fe200080f0eff */
[----:B------:R-:W2:Y:S04]  /*0910*/  LDG.E.U8 R19, desc[UR12][R4.64+0x1] ;  /* 0x0000010c04137981 */ /* 0x000ea8000c1e1100 */
        /* <DEDUP_REMOVED lines=9> */
[----:B------:R-:W-:-:S07]  /*09b0*/  @!P0 IADD3 R11, PT, PT, R7, -0x3, R12 ;  /* 0xfffffffd070b8810 */ /* 0x000fce0007ffe00c */
[----:B-1----:R-:W1:Y:S01]  /*09c0*/  @!P0 LDC.64 R4, c[0x0][0x398] ;  /* 0x0000e600ff048b82 */ /* 0x002e620000000a00 */
[----:B0-----:R-:W-:-:S04]  /*09d0*/  @!P0 IADD3 R10, P1, PT, R11, R20, RZ ;  /* 0x000000140b0a8210 */ /* 0x001fc80007f3e0ff */
[----:B------:R-:W-:-:S05]  /*09e0*/  @!P0 LEA.HI.X.SX32 R11, R11, R21, 0x1, P1 ;  /* 0x000000150b0b8211 */ /* 0x000fca00008f0eff */
[----:B-----5:R2:W-:Y:S04]  /*09f0*/  @!P0 STG.E.U8 desc[UR12][R10.64], R15 ;  /* 0x0000000f0a008986 */ /* 0x0205e8000c10110c */
[----:B------:R-:W3:Y:S01]  /*0a00*/  @!P0 LDG.E R12, desc[UR12][R2.64+0x4] ;  /* 0x0000040c020c8981 */ /* 0x000ee2000c1e1900 */
[----:B------:R-:W-:-:S04]  /*0a10*/  UIADD3 UR6, UPT, UPT, UR6, 0x4, URZ ;  /* 0x0000000406067890 */ /* 0x000fc8000fffe0ff */
[----:B------:R-:W-:Y:S01]  /*0a20*/  UISETP.NE.AND UP0, UPT, UR6, URZ, UPT ;  /* 0x000000ff0600728c */ /* 0x000fe2000bf05270 */
[----:B------:R-:W-:Y:S01]  /*0a30*/  IADD3 R6, PT, PT, R6, 0x4, RZ ;  /* 0x0000000406067810 */ /* 0x000fe20007ffe0ff */
[----:B------:R-:W-:Y:S01]  /*0a40*/  VIADD R9, R9, 0xfffffffc ;  /* 0xfffffffc09097836 */ /* 0x000fe20000000000 */
[----:B---3--:R-:W-:-:S05]  /*0a50*/  @!P0 IADD3 R13, PT, PT, R7, -0x3, R12 ;  /* 0xfffffffd070d8810 */ /* 0x008fca0007ffe00c */
[----:B-1----:R-:W-:-:S05]  /*0a60*/  @!P0 IMAD.WIDE R4, R13, 0x3, R4 ;  /* 0x000000030d048825 */ /* 0x002fca00078e0204 */
[----:B------:R2:W-:Y:S04]  /*0a70*/  @!P0 STG.E.U8 desc[UR12][R4.64], R17 ;  /* 0x0000001104008986 */ /* 0x0005e8000c10110c */
[----:B------:R2:W-:Y:S04]  /*0a80*/  @!P0 STG.E.U8 desc[UR12][R4.64+0x1], R19 ;  /* 0x0000011304008986 */ /* 0x0005e8000c10110c */
[----:B----4-:R2:W-:Y:S01]  /*0a90*/  @!P0 STG.E.U8 desc[UR12][R4.64+0x2], R23 ;  /* 0x0000021704008986 */ /* 0x0105e2000c10110c */
[----:B------:R-:W-:Y:S01]  /*0aa0*/  BAR.SYNC.DEFER_BLOCKING 0x0 ;  /* 0x0000000000007b1d */ /* 0x000fe20000010000 */
[----:B------:R-:W-:Y:S01]  /*0ab0*/  IADD3 R2, P0, PT, R2, 0x10, RZ ;  /* 0x0000001002027810 */ /* 0x000fe20007f1e0ff */
[----:B------:R-:W-:-:S04]  /*0ac0*/  VIADD R7, R7, 0xfffffffc ;  /* 0xfffffffc07077836 */ /* 0x000fc80000000000 */
[----:B------:R-:W-:Y:S01]  /*0ad0*/  IMAD.X R3, RZ, RZ, R3, P0 ;  /* 0x000000ffff037224 */ /* 0x000fe200000e0603 */
[----:B------:R-:W-:Y:S07]  /*0ae0*/  BRA.U UP0, `(.L_x_4) ;  /* 0xfffffff9002c7547 */ /* 0x000fee000b83ffff */
[----:B------:R-:W-:Y:S02]  /*0af0*/  VIADD R9, R9, 0x2 ;  /* 0x0000000209097836 */ /* 0x000fe40000000000 */
[----:B--2---:R-:W-:Y:S02]  /*0b00*/  VIADD R15, R6, 0x1 ;  /* 0x00000001060f7836 */ /* 0x004fe40000000000 */
[----:B------:R-:W-:-:S07]  /*0b10*/  IMAD.MOV.U32 R17, RZ, RZ, R9 ;  /* 0x000000ffff117224 */ /* 0x000fce00078e0009 */
.L_x_3:
[----:B------:R-:W-:-:S09]  /*0b20*/  UISETP.NE.AND UP0, UPT, UR10, URZ, UPT ;  /* 0x000000ff0a00728c */ /* 0x000fd2000bf05270 */
[----:B------:R-:W-:Y:S05]  /*0b30*/  BRA.U !UP0, `(.L_x_2) ;  /* 0x0000000108c07547 */ /* 0x000fea000b800000 */
[----:B------:R-:W0:Y:S01]  /*0b40*/  LDC.64 R18, c[0x0][0x390] ;  /* 0x0000e400ff127b82 */ /* 0x000e220000000a00 */
[----:B------:R-:W-:Y:S01]  /*0b50*/  IADD3 R9, PT, PT, RZ, -UR10, -R15 ;  /* 0x8000000aff097c10 */ /* 0x000fe2000fffe80f */
[----:B------:R-:W1:Y:S01]  /*0b60*/  LDCU.64 UR6, c[0x0][0x388] ;  /* 0x00007100ff0677ac */ /* 0x000e620008000a00 */
[----:B------:R-:W-:-:S05]  /*0b70*/  UIADD3 UR4, UPT, UPT, -UR10, URZ, URZ ;  /* 0x000000ff0a047290 */ /* 0x000fca000fffe1ff */
[----:B------:R-:W2:Y:S08]  /*0b80*/  LDC.64 R4, c[0x0][0x390] ;  /* 0x0000e400ff047b82 */ /* 0x000eb00000000a00 */
[----:B------:R-:W3:Y:S01]  /*0b90*/  LDC.64 R2, c[0x0][0x380] ;  /* 0x0000e000ff027b82 */ /* 0x000ee20000000a00 */
[----:B0-----:R-:W-:-:S04]  /*0ba0*/  IMAD.WIDE.U32 R18, R15, 0x4, R18 ;  /* 0x000000040f127825 */ /* 0x001fc800078e0012 */
[----:B------:R-:W-:Y:S01]  /*0bb0*/  IMAD.MOV.U32 R14, RZ, RZ, R18 ;  /* 0x000000ffff0e7224 */ /* 0x000fe200078e0012 */
[----:B--2---:R-:W-:-:S04]  /*0bc0*/  IADD3 R4, P0, PT, R4, -0x4, RZ ;  /* 0xfffffffc04047810 */ /* 0x004fc80007f1e0ff */
[----:B-1----:R-:W-:-:S09]  /*0bd0*/  IADD3.X R5, PT, PT, R5, -0x1, RZ, P0, !PT ;  /* 0xffffffff05057810 */ /* 0x002fd200007fe4ff */
.L_x_5:
[----:B------:R-:W-:-:S05]  /*0be0*/  IMAD.WIDE R6, R15, 0x4, R4 ;  /* 0x000000040f067825 */ /* 0x000fca00078e0204 */
[----:B--2---:R-:W2:Y:S02]  /*0bf0*/  LDG.E R11, desc[UR12][R6.64] ;  /* 0x0000000c060b7981 */ /* 0x004ea4000c1e1900 */
[----:B--2---:R-:W-:-:S04]  /*0c00*/  IADD3 R11, PT, PT, R8, R11, RZ ;  /* 0x0000000b080b7210 */ /* 0x004fc80007ffe0ff */
[C---:B------:R-:W-:Y:S01]  /*0c10*/  IADD3 R10, P0, PT, R11.reuse, UR6, RZ ;  /* 0x000000060b0a7c10 */ /* 0x040fe2000ff1e0ff */
[----:B---3--:R-:W-:-:S03]  /*0c20*/  IMAD.WIDE R20, R11, 0x3, R2 ;  /* 0x000000030b147825 */ /* 0x008fc600078e0202 */
[----:B------:R-:W-:Y:S02]  /*0c30*/  LEA.HI.X.SX32 R11, R11, UR7, 0x1, P0 ;  /* 0x000000070b0b7c11 */ /* 0x000fe400080f0eff */
[----:B------:R-:W2:Y:S04]  /*0c40*/  LDG.E.U8 R18, desc[UR12][R20.64] ;  /* 0x0000000c14127981 */ /* 0x000ea8000c1e1100 */
[----:B------:R-:W3:Y:S04]  /*0c50*/  LDG.E.U8 R16, desc[UR12][R20.64+0x1] ;  /* 0x0000010c14107981 */ /* 0x000ee8000c1e1100 */
[----:B------:R-:W4:Y:S04]  /*0c60*/  LDG.E.U8 R22, desc[UR12][R20.64+0x2] ;  /* 0x0000020c14167981 */ /* 0x000f28000c1e1100 */
[----:B------:R0:W5:Y:S01]  /*0c70*/  LDG.E.U8 R25, desc[UR12][R10.64] ;  /* 0x0000000c0a197981 */ /* 0x000162000c1e1100 */
[----:B------:R-:W-:Y:S01]  /*0c80*/  BAR.SYNC.DEFER_BLOCKING 0x0 ;  /* 0x0000000000007b1d */ /* 0x000fe20000010000 */
[----:B0-----:R-:W-:-:S02]  /*0c90*/  IMAD.MOV.U32 R10, RZ, RZ, R14 ;  /* 0x000000ffff0a7224 */ /* 0x001fc400078e000e */
[----:B------:R-:W-:-:S03]  /*0ca0*/  IMAD.MOV.U32 R11, RZ, RZ, R19 ;  /* 0x000000ffff0b7224 */ /* 0x000fc600078e0013 */
[----:B------:R-:W2:Y:S04]  /*0cb0*/  LDG.E R13, desc[UR12][R6.64] ;  /* 0x0000000c060d7981 */ /* 0x000ea8000c1e1900 */
[----:B------:R-:W3:Y:S01]  /*0cc0*/  LDG.E R12, desc[UR12][R10.64] ;  /* 0x0000000c0a0c7981 */ /* 0x000ee2000c1e1900 */
[----:B--2---:R-:W-:-:S05]  /*0cd0*/  IMAD.IADD R23, R8, 0x1, R13 ;  /* 0x0000000108177824 */ /* 0x004fca00078e020d */
[----:B---3--:R-:W-:-:S13]  /*0ce0*/  ISETP.GE.AND P0, PT, R23, R12, PT ;  /* 0x0000000c1700720c */ /* 0x008fda0003f06270 */
[----:B------:R-:W0:Y:S01]  /*0cf0*/  @!P0 LDC.64 R12, c[0x0][0x3a0] ;  /* 0x0000e800ff0c8b82 */ /* 0x000e220000000a00 */
[----:B------:R-:W-:-:S07]  /*0d00*/  @!P0 IMAD.IADD R23, R23, 0x1, R17 ;  /* 0x0000000117178824 */ /* 0x000fce00078e0211 */
[----:B------:R-:W1:Y:S01]  /*0d10*/  @!P0 LDC.64 R20, c[0x0][0x398] ;  /* 0x0000e600ff148b82 */ /* 0x000e620000000a00 */
[----:B0-----:R-:W-:-:S04]  /*0d20*/  @!P0 IADD3 R12, P1, PT, R23, R12, RZ ;  /* 0x0000000c170c8210 */ /* 0x001fc80007f3e0ff */
[----:B------:R-:W-:-:S05]  /*0d30*/  @!P0 LEA.HI.X.SX32 R13, R23, R13, 0x1, P1 ;  /* 0x0000000d170d8211 */ /* 0x000fca00008f0eff */
[----:B-----5:R2:W-:Y:S04]  /*0d40*/  @!P0 STG.E.U8 desc[UR12][R12.64], R25 ;  /* 0x000000190c008986 */ /* 0x0205e8000c10110c */
[----:B------:R-:W3:Y:S01]  /*0d50*/  @!P0 LDG.E R23, desc[UR12][R6.64] ;  /* 0x0000000c06178981 */ /* 0x000ee2000c1e1900 */
[----:B------:R-:W-:Y:S01]  /*0d60*/  UIADD3 UR4, UPT, UPT, UR4, 0x1, URZ ;  /* 0x0000000104047890 */ /* 0x000fe2000fffe0ff */
[----:B------:R-:W-:-:S03]  /*0d70*/  VIADD R10, R15, 0x1 ;  /* 0x000000010f0a7836 */ /* 0x000fc60000000000 */
[----:B------:R-:W-:Y:S01]  /*0d80*/  UISETP.NE.AND UP0, UPT, UR4, URZ, UPT ;  /* 0x000000ff0400728c */ /* 0x000fe2000bf05270 */
[----:B---3--:R-:W-:Y:S02]  /*0d90*/  @!P0 IADD3 R23, PT, PT, R23, R8, R17 ;  /* 0x0000000817178210 */ /* 0x008fe40007ffe011 */
[----:B------:R-:W-:Y:S01]  /*0da0*/  LOP3.LUT R17, RZ, R15, RZ, 0x33, !PT ;  /* 0x0000000fff117212 */ /* 0x000fe200078e33ff */
[----:B------:R-:W-:Y:S02]  /*0db0*/  IMAD.MOV.U32 R15, RZ, RZ, R10 ;  /* 0x000000ffff0f7224 */ /* 0x000fe400078e000a */
[----:B-1----:R-:W-:-:S05]  /*0dc0*/  @!P0 IMAD.WIDE R20, R23, 0x3, R20 ;  /* 0x0000000317148825 */ /* 0x002fca00078e0214 */
[----:B------:R2:W-:Y:S04]  /*0dd0*/  @!P0 STG.E.U8 desc[UR12][R20.64], R18 ;  /* 0x0000001214008986 */ /* 0x0005e8000c10110c */
[----:B------:R2:W-:Y:S04]  /*0de0*/  @!P0 STG.E.U8 desc[UR12][R20.64+0x1], R16 ;  /* 0x0000011014008986 */ /* 0x0005e8000c10110c */
[----:B----4-:R2:W-:Y:S01]  /*0df0*/  @!P0 STG.E.U8 desc[UR12][R20.64+0x2], R22 ;  /* 0x0000021614008986 */ /* 0x0105e2000c10110c */
[----:B------:R-:W-:Y:S01]  /*0e00*/  BAR.SYNC.DEFER_BLOCKING 0x0 ;  /* 0x0000000000007b1d */ /* 0x000fe20000010000 */
[----:B------:R-:W-:-:S04]  /*0e10*/  IADD3 R14, P0, PT, R14, 0x4, RZ ;  /* 0x000000040e0e7810 */ /* 0x000fc80007f1e0ff */
[----:B------:R-:W-:Y:S01]  /*0e20*/  IADD3.X R19, PT, PT, RZ, R19, RZ, P0, !PT ;  /* 0x00000013ff137210 */ /* 0x000fe200007fe4ff */
[----:B------:R-:W-:Y:S08]  /*0e30*/  BRA.U UP0, `(.L_x_5) ;  /* 0xfffffffd00687547 */ /* 0x000ff0000b83ffff */
.L_x_2:
[----:B0-----:R-:W0:Y:S08]  /*0e40*/  LDC.64 R2, c[0x0][0x390] ;  /* 0x0000e400ff027b82 */ /* 0x001e300000000a00 */
[----:B------:R-:W0:Y:S02]  /*0e50*/  LDC.64 R6, c[0x0][0x3a8] ;  /* 0x0000ea00ff067b82 */ /* 0x000e240000000a00 */
[----:B0-----:R-:W-:-:S05]  /*0e60*/  IMAD.WIDE R2, R7, 0x4, R2 ;  /* 0x0000000407027825 */ /* 0x001fca00078e0202 */
[----:B------:R-:W3:Y:S01]  /*0e70*/  LDG.E R4, desc[UR12][R2.64+-0x4] ;  /* 0xfffffc0c02047981 */ /* 0x000ee2000c1e1900 */
[----:B--2---:R-:W-:Y:S02]  /*0e80*/  VIADD R21, R0, 0x1 ;  /* 0x0000000100157836 */ /* 0x004fe40000000000 */
[----:B------:R-:W-:Y:S02]  /*0e90*/  IMAD R0, R7, R6, RZ ;  /* 0x0000000607007224 */ /* 0x000fe400078e02ff */
[----:B---3--:R-:W-:-:S05]  /*0ea0*/  IMAD.IADD R11, R21, 0x1, R4 ;  /* 0x00000001150b7824 */ /* 0x008fca00078e0204 */
[----:B------:R-:W-:-:S13]  /*0eb0*/  ISETP.GE.AND P0, PT, R11, R0, PT ;  /* 0x000000000b00720c */ /* 0x000fda0003f06270 */
[----:B------:R-:W-:Y:S05]  /*0ec0*/  @P0 EXIT ;  /* 0x000000000000094d */ /* 0x000fea0003800000 */
[----:B------:R-:W0:Y:S01]  /*0ed0*/  LDCU.64 UR4, c[0x0][0x388] ;  /* 0x00007100ff0477ac */ /* 0x000e220008000a00 */
[----:B------:R-:W1:Y:S01]  /*0ee0*/  LDC.64 R4, c[0x0][0x380] ;  /* 0x0000e000ff047b82 */ /* 0x000e620000000a00 */
[----:B0-----:R-:W-:-:S04]  /*0ef0*/  IADD3 R6, P0, PT, R11, UR4, RZ ;  /* 0x000000040b067c10 */ /* 0x001fc8000ff1e0ff */
[C---:B------:R-:W-:Y:S01]  /*0f00*/  LEA.HI.X.SX32 R7, R11.reuse, UR5, 0x1, P0 ;  /* 0x000000050b077c11 */ /* 0x040fe200080f0eff */
[----:B------:R-:W0:Y:S04]  /*0f10*/  LDCU.64 UR4, c[0x0][0x3a0] ;  /* 0x00007400ff0477ac */ /* 0x000e280008000a00 */
[----:B------:R2:W3:Y:S01]  /*0f20*/  LDG.E.U8 R19, desc[UR12][R6.64] ;  /* 0x0000000c06137981 */ /* 0x0004e2000c1e1100 */
[C---:B------:R-:W-:Y:S02]  /*0f30*/  IMAD.IADD R0, R11.reuse, 0x1, R9 ;  /* 0x000000010b007824 */ /* 0x040fe400078e0209 */
[----:B-1----:R-:W-:-:S05]  /*0f40*/  IMAD.WIDE R4, R11, 0x3, R4 ;  /* 0x000000030b047825 */ /* 0x002fca00078e0204 */
[----:B------:R-:W4:Y:S01]  /*0f50*/  LDG.E.U8 R13, desc[UR12][R4.64+0x2] ;  /* 0x0000020c040d7981 */ /* 0x000f22000c1e1100 */
[----:B--2---:R-:W1:Y:S03]  /*0f60*/  LDC.64 R6, c[0x0][0x398] ;  /* 0x0000e600ff067b82 */ /* 0x004e660000000a00 */
[----:B------:R-:W2:Y:S01]  /*0f70*/  LDG.E.U8 R15, desc[UR12][R4.64+0x1] ;  /* 0x0000010c040f7981 */ /* 0x000ea2000c1e1100 */
[----:B0-----:R-:W-:-:S03]  /*0f80*/  IADD3 R10, P0, PT, R0, UR4, RZ ;  /* 0x00000004000a7c10 */ /* 0x001fc6000ff1e0ff */
[----:B------:R-:W5:Y:S01]  /*0f90*/  LDG.E.U8 R17, desc[UR12][R4.64] ;  /* 0x0000000c04117981 */ /* 0x000f62000c1e1100 */
[----:B------:R-:W-:-:S05]  /*0fa0*/  LEA.HI.X.SX32 R11, R0, UR5, 0x1, P0 ;  /* 0x00000005000b7c11 */ /* 0x000fca00080f0eff */
[----:B---3--:R-:W-:Y:S04]  /*0fb0*/  STG.E.U8 desc[UR12][R10.64], R19 ;  /* 0x000000130a007986 */ /* 0x008fe8000c10110c */
[----:B------:R-:W3:Y:S02]  /*0fc0*/  LDG.E R2, desc[UR12][R2.64+-0x4] ;  /* 0xfffffc0c02027981 */ /* 0x000ee4000c1e1900 */
[----:B---3--:R-:W-:-:S05]  /*0fd0*/  IADD3 R9, PT, PT, R2, R21, R9 ;  /* 0x0000001502097210 */ /* 0x008fca0007ffe009 */
[----:B-1----:R-:W-:-:S05]  /*0fe0*/  IMAD.WIDE R6, R9, 0x3, R6 ;  /* 0x0000000309067825 */ /* 0x002fca00078e0206 */
[----:B-----5:R-:W-:Y:S04]  /*0ff0*/  STG.E.U8 desc[UR12][R6.64], R17 ;  /* 0x0000001106007986 */ /* 0x020fe8000c10110c */
[----:B--2---:R-:W-:Y:S04]  /*1000*/  STG.E.U8 desc[UR12][R6.64+0x1], R15 ;  /* 0x0000010f06007986 */ /* 0x004fe8000c10110c */
[----:B----4-:R-:W-:Y:S01]  /*1010*/  STG.E.U8 desc[UR12][R6.64+0x2], R13 ;  /* 0x0000020d06007986 */ /* 0x010fe2000c10110c */
[----:B------:R-:W-:Y:S05]  /*1020*/  EXIT ;  /* 0x000000000000794d */ /* 0x000fea0003800000 */
.L_x_6:
[----:B------:R-:W-:-:S00]  /*1030*/  BRA `(.L_x_6) ;  /* 0xfffffffc00fc7947 */ /* 0x000fc0000383ffff */
[----:B------:R-:W-:-:S00]  /*1040*/  NOP ;  /* 0x0000000000007918 */ /* 0x000fc00000000000 */
        /* <DEDUP_REMOVED lines=11> */
.L_x_36:


//--------------------- .text._Z22computeSumEnergyKernelPhiiPiPa --------------------------
	.section	.text._Z22computeSumEnergyKernelPhiiPiPa,"ax",@progbits
	.align	128
        .global         _Z22computeSumEnergyKernelPhiiPiPa
        .type           _Z22computeSumEnergyKernelPhiiPiPa,@function
        .size           _Z22computeSumEnergyKernelPhiiPiPa,(.L_x_37 - _Z22computeSumEnergyKernelPhiiPiPa)
        .other          _Z22computeSumEnergyKernelPhiiPiPa,@"STO_CUDA_ENTRY STV_DEFAULT"
_Z22computeSumEnergyKernelPhiiPiPa:
.text._Z22computeSumEnergyKernelPhiiPiPa:
[----:B------:R-:W-:Y:S08]  /*0000*/  LDC R1, c[0x0][0x37c] ;  /* 0x0000df00ff017b82 */ /* 0x000ff00000000800 */
[----:B------:R-:W0:Y:S01]  /*0010*/  LDC R2, c[0x0][0x38c] ;  /* 0x0000e300ff027b82 */ /* 0x000e220000000800 */
[----:B------:R-:W1:Y:S07]  /*0020*/  S2R R5, SR_TID.X ;  /* 0x0000000000057919 */ /* 0x000e6e0000002100 */
[----:B------:R-:W2:Y:S08]  /*0030*/  LDC R0, c[0x0][0x360] ;  /* 0x0000d800ff007b82 */ /* 0x000eb00000000800 */
[----:B------:R-:W3:Y:S01]  /*0040*/  S2UR UR5, SR_CTAID.X ;  /* 0x00000000000579c3 */ /* 0x000ee20000002500 */
[----:B0-----:R-:W-:-:S13]  /*0050*/  ISETP.GE.AND P0, PT, R2, 0x2, PT ;  /* 0x000000020200780c */ /* 0x001fda0003f06270 */
[----:B-123--:R-:W-:Y:S05]  /*0060*/  @!P0 EXIT ;  /* 0x000000000000894d */ /* 0x00efea0003800000 */
[----:B------:R-:W0:Y:S01]  /*0070*/  LDCU UR8, c[0x0][0x388] ;  /* 0x00007100ff0877ac */ /* 0x000e220008000800 */
[----:B------:R-:W-:Y:S01]  /*0080*/  LOP3.LUT R3, R2, 0x1, RZ, 0xc0, !PT ;  /* 0x0000000102037812 */ /* 0x000fe200078ec0ff */
[----:B------:R-:W-:Y:S01]  /*0090*/  IMAD R0, R0, UR5, R5 ;  /* 0x0000000500007c24 */ /* 0x000fe2000f8e0205 */
[----:B------:R-:W1:Y:S02]  /*00a0*/  LDCU.64 UR6, c[0x0][0x358] ;  /* 0x00006b00ff0677ac */ /* 0x000e640008000a00 */
[----:B------:R-:W-:Y:S01]  /*00b0*/  ISETP.NE.U32.AND P0, PT, R3, 0x1, PT ;  /* 0x000000010300780c */ /* 0x000fe20003f05070 */
[----:B------:R-:W-:Y:S01]  /*00c0*/  VIADD R3, R2, 0xfffffffe ;  /* 0xfffffffe02037836 */ /* 0x000fe20000000000 */
[----:B------:R-:W2:Y:S03]  /*00d0*/  LDCU.64 UR14, c[0x0][0x398] ;  /* 0x00007300ff0e77ac */ /* 0x000ea60008000a00 */
[----:B------:R-:W-:Y:S01]  /*00e0*/  IMAD.MOV.U32 R4, RZ, RZ, R3 ;  /* 0x000000ffff047224 */ /* 0x000fe200078e0003 */
[----:B------:R-:W3:Y:S01]  /*00f0*/  LDCU.64 UR12, c[0x0][0x380] ;  /* 0x00007000ff0c77ac */ /* 0x000ee20008000a00 */
[----:B0-----:R-:W-:-:S06]  /*0100*/  UIADD3 UR4, UPT, UPT, UR8, -0x1, URZ ;  /* 0xffffffff08047890 */ /* 0x001fcc000fffe0ff */
[----:B------:R-:W-:Y:S06]  /*0110*/  @!P0 BRA `(.L_x_7) ;  /* 0x00000004006c8947 */ /* 0x000fec0003800000 */
[----:B------:R-:W-:-:S13]  /*0120*/  ISETP.GE.AND P0, PT, R0, UR8, PT ;  /* 0x0000000800007c0c */ /* 0x000fda000bf06270 */
[----:B------:R-:W-:Y:S05]  /*0130*/  @P0 BRA `(.L_x_8) ;  /* 0x0000000400600947 */ /* 0x000fea0003800000 */
[----:B------:R-:W-:-:S13]  /*0140*/  ISETP.NE.AND P0, PT, R0, RZ, PT ;  /* 0x000000ff0000720c */ /* 0x000fda0003f05270 */
[----:B------:R-:W-:Y:S05]  /*0150*/  @!P0 BRA `(.L_x_9) ;  /* 0x0000000000e48947 */ /* 0x000fea0003800000 */
[----:B------:R-:W-:-:S13]  /*0160*/  ISETP.NE.AND P0, PT, R0, UR4, PT ;  /* 0x0000000400007c0c */ /* 0x000fda000bf05270 */
[----:B------:R-:W-:Y:S05]  /*0170*/  @!P0 BRA `(.L_x_10) ;  /* 0x0000000000688947 */ /* 0x000fea0003800000 */
[----:B------:R-:W0:Y:S01]  /*0180*/  LDC.64 R4, c[0x0][0x390] ;  /* 0x0000e400ff047b82 */ /* 0x000e220000000a00 */
[----:B------:R-:W-:Y:S01]  /*0190*/  IMAD R7, R3, UR8, R0 ;  /* 0x0000000803077c24 */ /* 0x000fe2000f8e0200 */
[----:B------:R-:W4:Y:S03]  /*01a0*/  LDCU.64 UR10, c[0x0][0x380] ;  /* 0x00007000ff0a77ac */ /* 0x000f260008000a00 */
[----:B------:R-:W-:Y:S01]  /*01b0*/  VIADD R9, R7, UR8 ;  /* 0x0000000807097c36 */ /* 0x000fe20008000000 */
[----:B------:R-:W-:-:S03]  /*01c0*/  SHF.R.S32.HI R16, RZ, 0x1f, R7 ;  /* 0x0000001fff107819 */ /* 0x000fc60000011407 */
[----:B0-----:R-:W-:-:S05]  /*01d0*/  IMAD.WIDE R8, R9, 0x4, R4 ;  /* 0x0000000409087825 */ /* 0x001fca00078e0204 */
[----:B-1----:R-:W5:Y:S04]  /*01e0*/  LDG.E R13, desc[UR6][R8.64] ;  /* 0x00000006080d7981 */ /* 0x002f68000c1e1900 */
[----:B------:R-:W5:Y:S01]  /*01f0*/  LDG.E R15, desc[UR6][R8.64+0x4] ;  /* 0x00000406080f7981 */ /* 0x000f62000c1e1900 */
[----:B----4-:R-:W-:-:S03]  /*0200*/  IADD3 R10, P0, PT, R7, UR10, RZ ;  /* 0x0000000a070a7c10 */ /* 0x010fc6000ff1e0ff */
[----:B------:R-:W4:Y:S01]  /*0210*/  LDG.E R12, desc[UR6][R8.64+-0x4] ;  /* 0xfffffc06080c7981 */ /* 0x000f22000c1e1900 */
[----:B------:R-:W-:Y:S01]  /*0220*/  IADD3.X R11, PT, PT, R16, UR11, RZ, P0, !PT ;  /* 0x0000000b100b7c10 */ /* 0x000fe200087fe4ff */
[----:B------:R-:W0:Y:S04]  /*0230*/  LDCU.64 UR10, c[0x0][0x398] ;  /* 0x00007300ff0a77ac */ /* 0x000e280008000a00 */
[----:B------:R-:W2:Y:S01]  /*0240*/  LDG.E.U8 R10, desc[UR6][R10.64] ;  /* 0x000000060a0a7981 */ /* 0x000ea2000c1e1100 */
[----:B------:R-:W-:Y:S02]  /*0250*/  IMAD.MOV.U32 R14, RZ, RZ, 0xffff ;  /* 0x0000ffffff0e7424 */ /* 0x000fe400078e00ff */
[C---:B------:R-:W-:Y:S01]  /*0260*/  IMAD.WIDE R4, R7.reuse, 0x4, R4 ;  /* 0x0000000407047825 */ /* 0x040fe200078e0204 */
[----:B0-----:R-:W-:-:S04]  /*0270*/  IADD3 R6, P2, PT, R7, UR10, RZ ;  /* 0x0000000a07067c10 */ /* 0x001fc8000ff5e0ff */
[----:B------:R-:W-:Y:S02]  /*0280*/  IADD3.X R7, PT, PT, R16, UR11, RZ, P2, !PT ;  /* 0x0000000b10077c10 */ /* 0x000fe400097fe4ff */
[-C--:B-----5:R-:W-:Y:S02]  /*0290*/  ISETP.GE.AND P0, PT, R13, R15.reuse, PT ;  /* 0x0000000f0d00720c */ /* 0x0a0fe40003f06270 */
[----:B----4-:R-:W-:-:S04]  /*02a0*/  ISETP.GE.AND P1, PT, R12, R15, PT ;  /* 0x0000000f0c00720c */ /* 0x010fc80003f26270 */
[----:B------:R-:W-:-:S04]  /*02b0*/  SEL R14, R14, 0x1, !P1 ;  /* 0x000000010e0e7807 */ /* 0x000fc80004800000 */
[----:B------:R-:W-:-:S03]  /*02c0*/  SEL R9, R14, RZ, P0 ;  /* 0x000000ff0e097207 */ /* 0x000fc60000000000 */
[----:B------:R-:W-:Y:S02]  /*02d0*/  @P0 VIMNMX R13, PT, PT, R12, R15, PT ;  /* 0x0000000f0c0d0248 */ /* 0x000fe40003fe0100 */
[----:B------:R0:W-:Y:S03]  /*02e0*/  STG.E.U8 desc[UR6][R6.64], R9 ;  /* 0x0000000906007986 */ /* 0x0001e6000c101106 */
[----:B--2---:R-:W-:-:S05]  /*02f0*/  IMAD.IADD R13, R10, 0x1, R13 ;  /* 0x000000010a0d7824 */ /* 0x004fca00078e020d */
[----:B------:R0:W-:Y:S01]  /*0300*/  STG.E desc[UR6][R4.64], R13 ;  /* 0x0000000d04007986 */ /* 0x0001e2000c101906 */
[----:B------:R-:W-:Y:S05]  /*0310*/  BRA `(.L_x_11) ;  /* 0x0000000000e07947 */ /* 0x000fea0003800000 */
.L_x_10:
[----:B------:R-:W0:Y:S01]  /*0320*/  LDC.64 R4, c[0x0][0x390] ;  /* 0x0000e400ff047b82 */ /* 0x000e220000000a00 */
[C---:B------:R-:W-:Y:S01]  /*0330*/  IMAD R7, R2.reuse, UR8, RZ ;  /* 0x0000000802077c24 */ /* 0x040fe2000f8e02ff */
[----:B------:R-:W4:Y:S01]  /*0340*/  LDCU.64 UR10, c[0x0][0x380] ;  /* 0x00007000ff0a77ac */ /* 0x000f220008000a00 */
[----:B------:R-:W-:-:S04]  /*0350*/  VIADD R8, R2, 0xffffffff ;  /* 0xffffffff02087836 */ /* 0x000fc80000000000 */
[----:B------:R-:W-:Y:S02]  /*0360*/  IMAD R11, R8, UR8, RZ ;  /* 0x00000008080b7c24 */ /* 0x000fe4000f8e02ff */
[----:B0-----:R-:W-:-:S05]  /*0370*/  IMAD.WIDE R6, R7, 0x4, R4 ;  /* 0x0000000407067825 */ /* 0x001fca00078e0204 */
[----:B-1----:R-:W2:Y:S04]  /*0380*/  LDG.E R10, desc[UR6][R6.64+-0x4] ;  /* 0xfffffc06060a7981 */ /* 0x002ea8000c1e1900 */
[----:B------:R-:W2:Y:S01]  /*0390*/  LDG.E R13, desc[UR6][R6.64+-0x8] ;  /* 0xfffff806060d7981 */ /* 0x000ea2000c1e1900 */
[----:B------:R-:W-:Y:S02]  /*03a0*/  SHF.R.S32.HI R12, RZ, 0x1f, R11 ;  /* 0x0000001fff0c7819 */ /* 0x000fe4000001140b */
[----:B----4-:R-:W-:-:S04]  /*03b0*/  IADD3 R8, P0, PT, R11, UR10, RZ ;  /* 0x0000000a0b087c10 */ /* 0x010fc8000ff1e0ff */
[----:B------:R-:W-:-:S05]  /*03c0*/  IADD3.X R9, PT, PT, R12, UR11, RZ, P0, !PT ;  /* 0x0000000b0c097c10 */ /* 0x000fca00087fe4ff */
[----:B------:R0:W5:Y:S01]  /*03d0*/  LDG.E.U8 R8, desc[UR6][R8.64+-0x1] ;  /* 0xffffff0608087981 */ /* 0x000162000c1e1100 */
[----:B--2---:R-:W-:-:S13]  /*03e0*/  ISETP.GE.AND P0, PT, R10, R13, PT ;  /* 0x0000000d0a00720c */ /* 0x004fda0003f06270 */
[----:B0-----:R-:W-:Y:S05]  /*03f0*/  @!P0 BRA `(.L_x_12) ;  /* 0x0000000000188947 */ /* 0x001fea0003800000 */
[----:B------:R-:W0:Y:S01]  /*0400*/  LDCU.64 UR10, c[0x0][0x398] ;  /* 0x00007300ff0a77ac */ /* 0x000e220008000a00 */
[----:B------:R-:W-:Y:S01]  /*0410*/  IMAD.MOV.U32 R9, RZ, RZ, 0xff ;  /* 0x000000ffff097424 */ /* 0x000fe200078e00ff */
[----:B0-----:R-:W-:-:S04]  /*0420*/  IADD3 R6, P0, PT, R11, UR10, RZ ;  /* 0x0000000a0b067c10 */ /* 0x001fc8000ff1e0ff */
[----:B------:R-:W-:-:S05]  /*0430*/  IADD3.X R7, PT, PT, R12, UR11, RZ, P0, !PT ;  /* 0x0000000b0c077c10 */ /* 0x000fca00087fe4ff */
[----:B------:R1:W-:Y:S01]  /*0440*/  STG.E.U8 desc[UR6][R6.64+-0x1], R9 ;  /* 0xffffff0906007986 */ /* 0x0003e2000c101106 */
[----:B------:R-:W-:Y:S05]  /*0450*/  BRA `(.L_x_13) ;  /* 0x0000000000147947 */ /* 0x000fea0003800000 */
.L_x_12:
[----:B------:R-:W0:Y:S01]  /*0460*/  LDCU.64 UR10, c[0x0][0x398] ;  /* 0x00007300ff0a77ac */ /* 0x000e220008000a00 */
[----:B------:R-:W-:Y:S01]  /*0470*/  IMAD.MOV.U32 R13, RZ, RZ, R10 ;  /* 0x000000ffff0d7224 */ /* 0x000fe200078e000a */
[----:B0-----:R-:W-:-:S04]  /*0480*/  IADD3 R6, P0, PT, R11, UR10, RZ ;  /* 0x0000000a0b067c10 */ /* 0x001fc8000ff1e0ff */
[----:B------:R-:W-:-:S05]  /*0490*/  IADD3.X R7, PT, PT, R12, UR11, RZ, P0, !PT ;  /* 0x0000000b0c077c10 */ /* 0x000fca00087fe4ff */
[----:B------:R0:W-:Y:S04]  /*04a0*/  STG.E.U8 desc[UR6][R6.64+-0x1], RZ ;  /* 0xffffffff06007986 */ /* 0x0001e8000c101106 */
.L_x_13:
[----:B-----5:R-:W-:Y:S02]  /*04b0*/  IMAD.IADD R13, R8, 0x1, R13 ;  /* 0x00000001080d7824 */ /* 0x020fe400078e020d */
[----:B------:R-:W-:-:S05]  /*04c0*/  IMAD.WIDE R4, R11, 0x4, R4 ;  /* 0x000000040b047825 */ /* 0x000fca00078e0204 */
[----:B------:R4:W-:Y:S01]  /*04d0*/  STG.E desc[UR6][R4.64+-0x4], R13 ;  /* 0xfffffc0d04007986 */ /* 0x0009e2000c101906 */
[----:B------:R-:W-:Y:S05]  /*04e0*/  BRA `(.L_x_11) ;  /* 0x00000000006c7947 */ /* 0x000fea0003800000 */
.L_x_9:
[----:B------:R-:W0:Y:S01]  /*04f0*/  LDC.64 R4, c[0x0][0x390] ;  /* 0x0000e400ff047b82 */ /* 0x000e220000000a00 */
[----:B------:R-:W-:Y:S01]  /*0500*/  IMAD R11, R3, UR8, RZ ;  /* 0x00000008030b7c24 */ /* 0x000fe2000f8e02ff */
[----:B------:R-:W4:Y:S03]  /*0510*/  LDCU.64 UR10, c[0x0][0x380] ;  /* 0x00007000ff0a77ac */ /* 0x000f260008000a00 */
[----:B------:R-:W-:Y:S01]  /*0520*/  VIADD R7, R11, UR8 ;  /* 0x000000080b077c36 */ /* 0x000fe20008000000 */
[----:B------:R-:W-:-:S03]  /*0530*/  SHF.R.S32.HI R12, RZ, 0x1f, R11 ;  /* 0x0000001fff0c7819 */ /* 0x000fc6000001140b */
[----:B0-----:R-:W-:-:S05]  /*0540*/  IMAD.WIDE R6, R7, 0x4, R4 ;  /* 0x0000000407067825 */ /* 0x001fca00078e0204 */
[----:B-1----:R-:W2:Y:S04]  /*0550*/  LDG.E R10, desc[UR6][R6.64] ;  /* 0x00000006060a7981 */ /* 0x002ea8000c1e1900 */
[----:B------:R-:W2:Y:S01]  /*0560*/  LDG.E R13, desc[UR6][R6.64+0x4] ;  /* 0x00000406060d7981 */ /* 0x000ea2000c1e1900 */
        /* <DEDUP_REMOVED lines=11> */
.L_x_14:
[----:B------:R-:W0:Y:S01]  /*0620*/  LDCU.64 UR10, c[0x0][0x398] ;  /* 0x00007300ff0a77ac */ /* 0x000e220008000a00 */
[----:B------:R-:W-:Y:S01]  /*0630*/  IMAD.MOV.U32 R13, RZ, RZ, R10 ;  /* 0x000000ffff0d7224 */ /* 0x000fe200078e000a */
[----:B0-----:R-:W-:-:S04]  /*0640*/  IADD3 R6, P0, PT, R11, UR10, RZ ;  /* 0x0000000a0b067c10 */ /* 0x001fc8000ff1e0ff */
[----:B------:R-:W-:-:S05]  /*0650*/  IADD3.X R7, PT, PT, R12, UR11, RZ, P0, !PT ;  /* 0x0000000b0c077c10 */ /* 0x000fca00087fe4ff */
[----:B------:R1:W-:Y:S04]  /*0660*/  STG.E.U8 desc[UR6][R6.64], RZ ;  /* 0x000000ff06007986 */ /* 0x0003e8000c101106 */
.L_x_15:
[----:B-----5:R-:W-:Y:S02]  /*0670*/  IMAD.IADD R13, R8, 0x1, R13 ;  /* 0x00000001080d7824 */ /* 0x020fe400078e020d */
[----:B------:R-:W-:-:S05]  /*0680*/  IMAD.WIDE R4, R11, 0x4, R4 ;  /* 0x000000040b047825 */ /* 0x000fca00078e0204 */
[----:B------:R2:W-:Y:S02]  /*0690*/  STG.E desc[UR6][R4.64], R13 ;  /* 0x0000000d04007986 */ /* 0x0005e4000c101906 */
.L_x_11:
[----:B------:R-:W-:Y:S05]  /*06a0*/  WARPSYNC.ALL ;  /* 0x0000000000007948 */ /* 0x000fea0003800000 */
[----:B------:R-:W-:Y:S06]  /*06b0*/  BAR.SYNC.DEFER_BLOCKING 0x0 ;  /* 0x0000000000007b1d */ /* 0x000fec0000010000 */
.L_x_8:
[----:B0-2-4-:R-:W-:-:S07]  /*06c0*/  VIADD R4, R2, 0xfffffffd ;  /* 0xfffffffd02047836 */ /* 0x015fce0000000000 */
.L_x_7:
[----:B------:R-:W-:-:S13]  /*06d0*/  ISETP.NE.AND P0, PT, R3, RZ, PT ;  /* 0x000000ff0300720c */ /* 0x000fda0003f05270 */
[----:B-123--:R-:W-:Y:S05]  /*06e0*/  @!P0 EXIT ;  /* 0x000000000000894d */ /* 0x00efea0003800000 */
[----:B------:R-:W0:Y:S01]  /*06f0*/  LDC R5, c[0x0][0x388] ;  /* 0x0000e200ff057b82 */ /* 0x000e220000000800 */
[----:B------:R-:W-:Y:S01]  /*0700*/  VIADD R9, R4, 0xffffffff ;  /* 0xffffffff04097836 */ /* 0x000fe20000000000 */
[----:B------:R-:W-:Y:S01]  /*0710*/  ISETP.GE.AND P0, PT, R0, UR8, PT ;  /* 0x0000000800007c0c */ /* 0x000fe2000bf06270 */
[C---:B------:R-:W-:Y:S02]  /*0720*/  IMAD R7, R4.reuse, UR8, RZ ;  /* 0x0000000804077c24 */ /* 0x040fe4000f8e02ff */
[----:B------:R-:W-:Y:S02]  /*0730*/  VIADD R13, R4, 0x2 ;  /* 0x00000002040d7836 */ /* 0x000fe40000000000 */
[----:B------:R-:W-:Y:S01]  /*0740*/  IMAD R9, R9, UR8, RZ ;  /* 0x0000000809097c24 */ /* 0x000fe2000f8e02ff */
[----:B------:R-:W1:Y:S01]  /*0750*/  LDC.64 R2, c[0x0][0x390] ;  /* 0x0000e400ff027b82 */ /* 0x000e620000000a00 */
[----:B------:R-:W-:Y:S02]  /*0760*/  VIADD R11, R7, UR8 ;  /* 0x00000008070b7c36 */ /* 0x000fe40008000000 */
[----:B------:R-:W-:-:S02]  /*0770*/  IMAD R13, R13, UR8, RZ ;  /* 0x000000080d0d7c24 */ /* 0x000fc4000f8e02ff */
[C---:B------:R-:W-:Y:S02]  /*0780*/  IMAD.IADD R15, R0.reuse, 0x1, R7 ;  /* 0x00000001000f7824 */ /* 0x040fe400078e0207 */
[C---:B------:R-:W-:Y:S02]  /*0790*/  IMAD.IADD R17, R0.reuse, 0x1, R9 ;  /* 0x0000000100117824 */ /* 0x040fe400078e0209 */
[----:B------:R-:W-:-:S07]  /*07a0*/  IMAD.IADD R19, R0, 0x1, R11 ;  /* 0x0000000100137824 */ /* 0x000fce00078e020b */
.L_x_24:
[----:B0123--:R-:W-:Y:S05]  /*07b0*/  @P0 BRA `(.L_x_16) ;  /* 0x0000000000f80947 */ /* 0x00ffea0003800000 */
[----:B------:R-:W-:-:S13]  /*07c0*/  ISETP.NE.AND P0, PT, R0, RZ, PT ;  /* 0x000000ff0000720c */ /* 0x000fda0003f05270 */
[----:B------:R-:W-:Y:S05]  /*07d0*/  @P0 BRA `(.L_x_17) ;  /* 0x0000000000480947 */ /* 0x000fea0003800000 */
[----:B-1----:R-:W-:-:S05]  /*07e0*/  IMAD.WIDE R24, R11, 0x4, R2 ;  /* 0x000000040b187825 */ /* 0x002fca00078e0202 */
[----:B------:R-:W2:Y:S04]  /*07f0*/  LDG.E R6, desc[UR6][R24.64] ;  /* 0x0000000618067981 */ /* 0x000ea8000c1e1900 */
[----:B------:R1:W2:Y:S01]  /*0800*/  LDG.E R21, desc[UR6][R24.64+0x4] ;  /* 0x0000040618157981 */ /* 0x0002a2000c1e1900 */
[----:B------:R-:W-:Y:S02]  /*0810*/  SHF.R.S32.HI R8, RZ, 0x1f, R7 ;  /* 0x0000001fff087819 */ /* 0x000fe40000011407 */
[----:B------:R-:W-:-:S04]  /*0820*/  IADD3 R22, P0, PT, R7, UR12, RZ ;  /* 0x0000000c07167c10 */ /* 0x000fc8000ff1e0ff */
[----:B------:R-:W-:-:S06]  /*0830*/  IADD3.X R23, PT, PT, R8, UR13, RZ, P0, !PT ;  /* 0x0000000d08177c10 */ /* 0x000fcc00087fe4ff */
[----:B------:R-:W3:Y:S01]  /*0840*/  LDG.E.U8 R23, desc[UR6][R22.64] ;  /* 0x0000000616177981 */ /* 0x000ee2000c1e1100 */
[C---:B------:R-:W-:Y:S01]  /*0850*/  IADD3 R20, P1, PT, R7.reuse, UR14, RZ ;  /* 0x0000000e07147c10 */ /* 0x040fe2000ff3e0ff */
[----:B------:R-:W-:Y:S02]  /*0860*/  IMAD.MOV.U32 R10, RZ, RZ, 0x1 ;  /* 0x00000001ff0a7424 */ /* 0x000fe400078e00ff */
[----:B-1----:R-:W-:Y:S01]  /*0870*/  IMAD.WIDE R24, R7, 0x4, R2 ;  /* 0x0000000407187825 */ /* 0x002fe200078e0202 */
[----:B--2---:R-:W-:-:S13]  /*0880*/  ISETP.GE.AND P0, PT, R6, R21, PT ;  /* 0x000000150600720c */ /* 0x004fda0003f06270 */
[----:B------:R-:W-:Y:S01]  /*0890*/  @P0 IMAD.MOV.U32 R6, RZ, RZ, R21 ;  /* 0x000000ffff060224 */ /* 0x000fe200078e0015 */
[----:B------:R-:W-:-:S03]  /*08a0*/  IADD3.X R21, PT, PT, R8, UR15, RZ, P1, !PT ;  /* 0x0000000f08157c10 */ /* 0x000fc60008ffe4ff */
[----:B---3--:R-:W-:Y:S02]  /*08b0*/  IMAD.IADD R27, R23, 0x1, R6 ;  /* 0x00000001171b7824 */ /* 0x008fe400078e0206 */
[----:B------:R1:W-:Y:S04]  /*08c0*/  @!P0 STG.E.U8 desc[UR6][R20.64], RZ ;  /* 0x000000ff14008986 */ /* 0x0003e8000c101106 */
[----:B------:R1:W-:Y:S04]  /*08d0*/  @P0 STG.E.U8 desc[UR6][R20.64], R10 ;  /* 0x0000000a14000986 */ /* 0x0003e8000c101106 */
[----:B------:R1:W-:Y:S01]  /*08e0*/  STG.E desc[UR6][R24.64], R27 ;  /* 0x0000001b18007986 */ /* 0x0003e2000c101906 */
[----:B------:R-:W-:Y:S05]  /*08f0*/  BRA `(.L_x_18) ;  /* 0x0000000000a07947 */ /* 0x000fea0003800000 */
.L_x_17:
[----:B------:R-:W-:-:S13]  /*0900*/  ISETP.NE.AND P0, PT, R0, UR4, PT ;  /* 0x0000000400007c0c */ /* 0x000fda000bf05270 */
        /* <DEDUP_REMOVED lines=19> */
.L_x_19:
[----:B-1----:R-:W-:-:S05]  /*0a40*/  IMAD.WIDE R24, R19, 0x4, R2 ;  /* 0x0000000413187825 */ /* 0x002fca00078e0202 */
[----:B------:R-:W2:Y:S04]  /*0a50*/  LDG.E R27, desc[UR6][R24.64] ;  /* 0x00000006181b7981 */ /* 0x000ea8000c1e1900 */
[----:B------:R-:W2:Y:S01]  /*0a60*/  LDG.E R21, desc[UR6][R24.64+0x4] ;  /* 0x0000040618157981 */ /* 0x000ea2000c1e1900 */
[----:B------:R-:W-:Y:S02]  /*0a70*/  SHF.R.S32.HI R8, RZ, 0x1f, R15 ;  /* 0x0000001fff087819 */ /* 0x000fe4000001140f */
[----:B------:R-:W-:Y:S01]  /*0a80*/  IADD3 R22, P0, PT, R15, UR12, RZ ;  /* 0x0000000c0f167c10 */ /* 0x000fe2000ff1e0ff */
[----:B------:R1:W3:Y:S03]  /*0a90*/  LDG.E R6, desc[UR6][R24.64+-0x4] ;  /* 0xfffffc0618067981 */ /* 0x0002e6000c1e1900 */
[----:B------:R-:W-:-:S05]  /*0aa0*/  IADD3.X R23, PT, PT, R8, UR13, RZ, P0, !PT ;  /* 0x0000000d08177c10 */ /* 0x000fca00087fe4ff */
[----:B------:R-:W4:Y:S01]  /*0ab0*/  LDG.E.U8 R22, desc[UR6][R22.64] ;  /* 0x0000000616167981 */ /* 0x000f22000c1e1100 */
[----:B------:R-:W-:Y:S01]  /*0ac0*/  IMAD.MOV.U32 R10, RZ, RZ, 0xffff ;  /* 0x0000ffffff0a7424 */ /* 0x000fe200078e00ff */
[C---:B------:R-:W-:Y:S01]  /*0ad0*/  IADD3 R20, P2, PT, R15.reuse, UR14, RZ ;  /* 0x0000000e0f147c10 */ /* 0x040fe2000ff5e0ff */
[----:B-1----:R-:W-:Y:S01]  /*0ae0*/  IMAD.WIDE R24, R15, 0x4, R2 ;  /* 0x000000040f187825 */ /* 0x002fe200078e0202 */
[-C--:B--2---:R-:W-:Y:S02]  /*0af0*/  ISETP.GE.AND P0, PT, R27, R21.reuse, PT ;  /* 0x000000151b00720c */ /* 0x084fe40003f06270 */
[----:B---3--:R-:W-:-:S11]  /*0b00*/  ISETP.GE.AND P1, PT, R6, R21, PT ;  /* 0x000000150600720c */ /* 0x008fd60003f26270 */
[----:B------:R-:W-:Y:S02]  /*0b10*/  @P0 VIMNMX R27, PT, PT, R6, R21, PT ;  /* 0x00000015061b0248 */ /* 0x000fe40003fe0100 */
[----:B------:R-:W-:Y:S02]  /*0b20*/  SEL R6, R10, 0x1, !P1 ;  /* 0x000000010a067807 */ /* 0x000fe40004800000 */
[----:B------:R-:W-:Y:S01]  /*0b30*/  IADD3.X R21, PT, PT, R8, UR15, RZ, P2, !PT ;  /* 0x0000000f08157c10 */ /* 0x000fe200097fe4ff */
[----:B----4-:R-:W-:Y:S01]  /*0b40*/  IMAD.IADD R29, R22, 0x1, R27 ;  /* 0x00000001161d7824 */ /* 0x010fe200078e021b */
[----:B------:R-:W-:-:S05]  /*0b50*/  SEL R27, R6, RZ, P0 ;  /* 0x000000ff061b7207 */ /* 0x000fca0000000000 */
[----:B------:R3:W-:Y:S04]  /*0b60*/  STG.E.U8 desc[UR6][R20.64], R27 ;  /* 0x0000001b14007986 */ /* 0x0007e8000c101106 */
[----:B------:R3:W-:Y:S02]  /*0b70*/  STG.E desc[UR6][R24.64], R29 ;  /* 0x0000001d18007986 */ /* 0x0007e4000c101906 */
.L_x_18:
[----:B------:R-:W-:Y:S05]  /*0b80*/  WARPSYNC.ALL ;  /* 0x0000000000007948 */ /* 0x000fea0003800000 */
[----:B------:R-:W-:Y:S06]  /*0b90*/  BAR.SYNC.DEFER_BLOCKING 0x0 ;  /* 0x0000000000007b1d */ /* 0x000fec0000010000 */
.L_x_16:
[----:B0-----:R-:W-:-:S13]  /*0ba0*/  ISETP.GE.AND P0, PT, R0, R5, PT ;  /* 0x000000050000720c */ /* 0x001fda0003f06270 */
[----:B------:R-:W-:Y:S05]  /*0bb0*/  @P0 BRA `(.L_x_20) ;  /* 0x0000000000f80947 */ /* 0x000fea0003800000 */
[----:B------:R-:W-:-:S13]  /*0bc0*/  ISETP.NE.AND P1, PT, R0, RZ, PT ;  /* 0x000000ff0000720c */ /* 0x000fda0003f25270 */
[----:B------:R-:W-:Y:S05]  /*0bd0*/  @!P1 BRA `(.L_x_21) ;  /* 0x0000000000a49947 */ /* 0x000fea0003800000 */
[----:B------:R-:W-:-:S13]  /*0be0*/  ISETP.NE.AND P1, PT, R0, UR4, PT ;  /* 0x0000000400007c0c */ /* 0x000fda000bf25270 */
[----:B------:R-:W-:Y:S05]  /*0bf0*/  @!P1 BRA `(.L_x_22) ;  /* 0x0000000000549947 */ /* 0x000fea0003800000 */
[----:B-123--:R-:W-:-:S05]  /*0c00*/  IMAD.WIDE R24, R15, 0x4, R2 ;  /* 0x000000040f187825 */ /* 0x00efca00078e0202 */
        /* <DEDUP_REMOVED lines=9> */
[----:B0-----:R-:W-:Y:S01]  /*0ca0*/  IMAD.WIDE R24, R17, 0x4, R2 ;  /* 0x0000000411187825 */ /* 0x001fe200078e0202 */
        /* <DEDUP_REMOVED lines=8> */
[----:B------:R0:W-:Y:S01]  /*0d30*/  STG.E desc[UR6][R24.64], R29 ;  /* 0x0000001d18007986 */ /* 0x0001e2000c101906 */
[----:B------:R-:W-:Y:S05]  /*0d40*/  BRA `(.L_x_23) ;  /* 0x00000000008c7947 */ /* 0x000fea0003800000 */
.L_x_22:
[----:B-123--:R-:W-:-:S05]  /*0d50*/  IMAD.WIDE R24, R11, 0x4, R2 ;  /* 0x000000040b187825 */ /* 0x00efca00078e0202 */
        /* <DEDUP_REMOVED lines=8> */
[----:B0-----:R-:W-:Y:S01]  /*0de0*/  IMAD.WIDE R24, R7, 0x4, R2 ;  /* 0x0000000407187825 */ /* 0x001fe200078e0202 */
[----:B--2---:R-:W-:-:S13]  /*0df0*/  ISETP.GE.AND P1, PT, R21, R6, PT ;  /* 0x000000061500720c */ /* 0x004fda0003f26270 */
[----:B------:R-:W-:Y:S01]  /*0e00*/  @!P1 IMAD.MOV.U32 R6, RZ, RZ, R21 ;  /* 0x000000ffff069224 */ /* 0x000fe200078e0015 */
[----:B------:R-:W-:-:S03]  /*0e10*/  IADD3.X R21, PT, PT, R8, UR15, RZ, P2, !PT ;  /* 0x0000000f08157c10 */ /* 0x000fc600097fe4ff */
[----:B---3--:R-:W-:Y:S02]  /*0e20*/  IMAD.IADD R27, R23, 0x1, R6 ;  /* 0x00000001171b7824 */ /* 0x008fe400078e0206 */
[----:B------:R1:W-:Y:S04]  /*0e30*/  @P1 STG.E.U8 desc[UR6][R20.64+-0x1], R10 ;  /* 0xffffff0a14001986 */ /* 0x0003e8000c101106 */
[----:B------:R1:W-:Y:S04]  /*0e40*/  @!P1 STG.E.U8 desc[UR6][R20.64+-0x1], RZ ;  /* 0xffffffff14009986 */ /* 0x0003e8000c101106 */
[----:B------:R1:W-:Y:S01]  /*0e50*/  STG.E desc[UR6][R24.64+-0x4], R27 ;  /* 0xfffffc1b18007986 */ /* 0x0003e2000c101906 */
[----:B------:R-:W-:Y:S05]  /*0e60*/  BRA `(.L_x_23) ;  /* 0x0000000000447947 */ /* 0x000fea0003800000 */
.L_x_21:
        /* <DEDUP_REMOVED lines=16> */
[----:B------:R2:W-:Y:S02]  /*0f70*/  STG.E desc[UR6][R24.64], R27 ;  /* 0x0000001b18007986 */ /* 0x0005e4000c101906 */
.L_x_23:
[----:B------:R-:W-:Y:S05]  /*0f80*/  WARPSYNC.ALL ;  /* 0x0000000000007948 */ /* 0x000fea0003800000 */
[----:B------:R-:W-:Y:S06]  /*0f90*/  BAR.SYNC.DEFER_BLOCKING 0x0 ;  /* 0x0000000000007b1d */ /* 0x000fec0000010000 */
.L_x_20:
[C---:B------:R-:W-:Y:S01]  /*0fa0*/  ISETP.GT.AND P1, PT, R4.reuse, 0x1, PT ;  /* 0x000000010400780c */ /* 0x040fe20003f24270 */
[----:B------:R-:W-:Y:S02]  /*0fb0*/  IMAD.MOV R6, RZ, RZ, -R5 ;  /* 0x000000ffff067224 */ /* 0x000fe400078e0a05 */
[----:B------:R-:W-:Y:S02]  /*0fc0*/  VIADD R4, R4, 0xfffffffe ;  /* 0xfffffffe04047836 */ /* 0x000fe40000000000 */
[C---:B------:R-:W-:Y:S02]  /*0fd0*/  IMAD R7, R6.reuse, 0x2, R7 ;  /* 0x0000000206077824 */ /* 0x040fe400078e0207 */
[C---:B------:R-:W-:Y:S02]  /*0fe0*/  IMAD R11, R6.reuse, 0x2, R11 ;  /* 0x00000002060b7824 */ /* 0x040fe400078e020b */
[C---:B------:R-:W-:Y:S02]  /*0ff0*/  IMAD R9, R6.reuse, 0x2, R9 ;  /* 0x0000000206097824 */ /* 0x040fe400078e0209 */
[----:B------:R-:W-:-:S02]  /*1000*/  IMAD R15, R6, 0x2, R15 ;  /* 0x00000002060f7824 */ /* 0x000fc400078e020f */
[C---:B------:R-:W-:Y:S02]  /*1010*/  IMAD R17, R6.reuse, 0x2, R17 ;  /* 0x0000000206117824 */ /* 0x040fe400078e0211 */
[C---:B------:R-:W-:Y:S02]  /*1020*/  IMAD R19, R6.reuse, 0x2, R19 ;  /* 0x0000000206137824 */ /* 0x040fe400078e0213 */
[----:B------:R-:W-:Y:S01]  /*1030*/  IMAD R13, R6, 0x2, R13 ;  /* 0x00000002060d7824 */ /* 0x000fe200078e020d */
[----:B------:R-:W-:Y:S06]  /*1040*/  @P1 BRA `(.L_x_24) ;  /* 0xfffffff400d81947 */ /* 0x000fec000383ffff */
[----:B------:R-:W-:Y:S05]  /*1050*/  EXIT ;  /* 0x000000000000794d */ /* 0x000fea0003800000 */
.L_x_25:
        /* <DEDUP_REMOVED lines=10> */
.L_x_37:


//--------------------- .text._Z19computeEnergyKernelPhiiPi --------------------------
	.section	.text._Z19computeEnergyKernelPhiiPi,"ax",@progbits
	.align	128
        .global         _Z19computeEnergyKernelPhiiPi
        .type           _Z19computeEnergyKernelPhiiPi,@function
        .size           _Z19computeEnergyKernelPhiiPi,(.L_x_38 - _Z19computeEnergyKernelPhiiPi)
        .other          _Z19computeEnergyKernelPhiiPi,@"STO_CUDA_ENTRY STV_DEFAULT"
_Z19computeEnergyKernelPhiiPi:
.text._Z19computeEnergyKernelPhiiPi:
[----:B------:R-:W-:Y:S01]  /*0000*/  LDC R1, c[0x0][0x37c] ;  /* 0x0000df00ff017b82 */ /* 0x000fe20000000800 */
[----:B------:R-:W0:Y:S07]  /*0010*/  S2R R3, SR_TID.X ;  /* 0x0000000000037919 */ /* 0x000e2e0000002100 */
[----:B------:R-:W0:Y:S01]  /*0020*/  S2UR UR4, SR_CTAID.X ;  /* 0x00000000000479c3 */ /* 0x000e220000002500 */
[----:B------:R-:W1:Y:S07]  /*0030*/  LDCU UR6, c[0x0][0x388] ;  /* 0x00007100ff0677ac */ /* 0x000e6e0008000800 */
[----:B------:R-:W0:Y:S02]  /*0040*/  LDC R0, c[0x0][0x360] ;  /* 0x0000d800ff007b82 */ /* 0x000e240000000800 */
[----:B0-----:R-:W-:-:S05]  /*0050*/  IMAD R0, R0, UR4, R3 ;  /* 0x0000000400007c24 */ /* 0x001fca000f8e0203 */
[----:B-1----:R-:W-:-:S13]  /*0060*/  ISETP.GE.AND P0, PT, R0, UR6, PT ;  /* 0x0000000600007c0c */ /* 0x002fda000bf06270 */
[----:B------:R-:W-:Y:S05]  /*0070*/  @P0 EXIT ;  /* 0x000000000000094d */ /* 0x000fea0003800000 */
[----:B------:R-:W0:Y:S01]  /*0080*/  LDC R3, c[0x0][0x38c] ;  /* 0x0000e300ff037b82 */ /* 0x000e220000000800 */
[----:B------:R-:W1:Y:S01]  /*0090*/  LDCU.64 UR8, c[0x0][0x380] ;  /* 0x00007000ff0877ac */ /* 0x000e620008000a00 */
[----:B------:R-:W2:Y:S01]  /*00a0*/  LDCU.64 UR4, c[0x0][0x358] ;  /* 0x00006b00ff0477ac */ /* 0x000ea20008000a00 */
[----:B0-----:R-:W-:-:S05]  /*00b0*/  IADD3 R3, PT, PT, R3, -0x1, RZ ;  /* 0xffffffff03037810 */ /* 0x001fca0007ffe0ff */
[----:B------:R-:W-:Y:S02]  /*00c0*/  IMAD R7, R3, UR6, R0 ;  /* 0x0000000603077c24 */ /* 0x000fe4000f8e0200 */
[----:B------:R-:W0:Y:S03]  /*00d0*/  LDC.64 R2, c[0x0][0x390] ;  /* 0x0000e400ff027b82 */ /* 0x000e260000000a00 */
[----:B-1----:R-:W-:-:S04]  /*00e0*/  IADD3 R4, P0, PT, R7, UR8, RZ ;  /* 0x0000000807047c10 */ /* 0x002fc8000ff1e0ff */
[----:B------:R-:W-:-:S06]  /*00f0*/  LEA.HI.X.SX32 R5, R7, UR9, 0x1, P0 ;  /* 0x0000000907057c11 */ /* 0x000fcc00080f0eff */
[----:B--2---:R-:W2:Y:S01]  /*0100*/  LDG.E.U8 R5, desc[UR4][R4.64] ;  /* 0x0000000404057981 */ /* 0x004ea2000c1e1100 */
[----:B0-----:R-:W-:-:S05]  /*0110*/  IMAD.WIDE R2, R7, 0x4, R2 ;  /* 0x0000000407027825 */ /* 0x001fca00078e0202 */
[----:B--2---:R-:W-:Y:S01]  /*0120*/  STG.E desc[UR4][R2.64], R5 ;  /* 0x0000000502007986 */ /* 0x004fe2000c101904 */
[----:B------:R-:W-:Y:S05]  /*0130*/  EXIT ;  /* 0x000000000000794d */ /* 0x000fea0003800000 */
.L_x_26:
        /* <DEDUP_REMOVED lines=12> */
.L_x_38:


//--------------------- .text._Z23convertGray2SobelKernelPhiiS_PaS0_h --------------------------
	.section	.text._Z23convertGray2SobelKernelPhiiS_PaS0_h,"ax",@progbits
	.align	128
        .global         _Z23convertGray2SobelKernelPhiiS_PaS0_h
        .type           _Z23convertGray2SobelKernelPhiiS_PaS0_h,@function
        .size           _Z23convertGray2SobelKernelPhiiS_PaS0_h,(.L_x_39 - _Z23convertGray2SobelKernelPhiiS_PaS0_h)
        .other          _Z23convertGray2SobelKernelPhiiS_PaS0_h,@"STO_CUDA_ENTRY STV_DEFAULT"
_Z23convertGray2SobelKernelPhiiS_PaS0_h:
.text._Z23convertGray2SobelKernelPhiiS_PaS0_h:
[----:B------:R-:W-:Y:S01]  /*0000*/  LDC R1, c[0x0][0x37c] ;  /* 0x0000df00ff017b82 */ /* 0x000fe20000000800 */
[----:B------:R-:W0:Y:S07]  /*0010*/  S2R R3, SR_TID.Y ;  /* 0x0000000000037919 */ /* 0x000e2e0000002200 */
[----:B------:R-:W0:Y:S01]  /*0020*/  S2UR UR4, SR_CTAID.Y ;  /* 0x00000000000479c3 */ /* 0x000e220000002600 */
[----:B------:R-:W1:Y:S01]  /*0030*/  LDCU.64 UR16, c[0x0][0x388] ;  /* 0x00007100ff1077ac */ /* 0x000e620008000a00 */
[----:B------:R-:W2:Y:S06]  /*0040*/  S2R R0, SR_TID.X ;  /* 0x0000000000007919 */ /* 0x000eac0000002100 */
[----:B------:R-:W0:Y:S08]  /*0050*/  LDC R8, c[0x0][0x364] ;  /* 0x0000d900ff087b82 */ /* 0x000e300000000800 */
[----:B------:R-:W2:Y:S08]  /*0060*/  S2UR UR5, SR_CTAID.X ;  /* 0x00000000000579c3 */ /* 0x000eb00000002500 */
[----:B------:R-:W2:Y:S01]  /*0070*/  LDC R9, c[0x0][0x360] ;  /* 0x0000d800ff097b82 */ /* 0x000ea20000000800 */
[----:B0-----:R-:W-:-:S05]  /*0080*/  IMAD R8, R8, UR4, R3 ;  /* 0x0000000408087c24 */ /* 0x001fca000f8e0203 */
[----:B-1----:R-:W-:Y:S01]  /*0090*/  ISETP.GE.AND P0, PT, R8, UR17, PT ;  /* 0x0000001108007c0c */ /* 0x002fe2000bf06270 */
[----:B--2---:R-:W-:-:S05]  /*00a0*/  IMAD R9, R9, UR5, R0 ;  /* 0x0000000509097c24 */ /* 0x004fca000f8e0200 */
[----:B------:R-:W-:-:S13]  /*00b0*/  ISETP.GE.OR P0, PT, R9, UR16, P0 ;  /* 0x0000001009007c0c */ /* 0x000fda0008706670 */
[----:B------:R-:W-:Y:S05]  /*00c0*/  @P0 EXIT ;  /* 0x000000000000094d */ /* 0x000fea0003800000 */
[----:B------:R-:W0:Y:S01]  /*00d0*/  LDCU.U8 UR17, c[0x0][0x3a8] ;  /* 0x00007500ff1177ac */ /* 0x000e220008000000 */
[----:B------:R-:W-:Y:S02]  /*00e0*/  IMAD.MOV.U32 R20, RZ, RZ, RZ ;  /* 0x000000ffff147224 */ /* 0x000fe400078e00ff */
[----:B------:R-:W-:Y:S01]  /*00f0*/  IMAD.MOV.U32 R16, RZ, RZ, RZ ;  /* 0x000000ffff107224 */ /* 0x000fe200078e00ff */
[----:B------:R-:W1:Y:S01]  /*0100*/  LDCU.64 UR18, c[0x0][0x358] ;  /* 0x00006b00ff1277ac */ /* 0x000e620008000a00 */
[----:B0-----:R-:W-:-:S09]  /*0110*/  UISETP.NE.AND UP0, UPT, UR17, URZ, UPT ;  /* 0x000000ff1100728c */ /* 0x001fd2000bf05270 */
[----:B-1----:R-:W-:Y:S05]  /*0120*/  BRA.U !UP0, `(.L_x_27) ;  /* 0x0000001108587547 */ /* 0x002fea000b800000 */
[----:B------:R-:W-:Y:S01]  /*0130*/  ULOP3.LUT UR4, UR17, 0x7, URZ, 0xc0, !UPT ;  /* 0x0000000711047892 */ /* 0x000fe2000f8ec0ff */
[----:B------:R-:W-:Y:S01]  /*0140*/  PRMT R12, R12, 0x3340, R12 ;  /* 0x000033400c0c7816 */ /* 0x000fe2000000000c */
[----:B------:R-:W-:Y:S01]  /*0150*/  USHF.R.U32.HI UR5, URZ, 0x1, UR17 ;  /* 0x00000001ff057899 */ /* 0x000fe20008011611 */
[----:B------:R-:W-:Y:S01]  /*0160*/  IMAD.MOV.U32 R16, RZ, RZ, RZ ;  /* 0x000000ffff107224 */ /* 0x000fe200078e00ff */
[----:B------:R-:W-:Y:S01]  /*0170*/  UIADD3 UR4, UPT, UPT, UR4, -0x1, URZ ;  /* 0xffffffff04047890 */ /* 0x000fe2000fffe0ff */
[----:B------:R-:W-:Y:S01]  /*0180*/  IMAD.MOV.U32 R20, RZ, RZ, RZ ;  /* 0x000000ffff147224 */ /* 0x000fe200078e00ff */
[----:B------:R-:W-:Y:S02]  /*0190*/  ULOP3.LUT UR6, UR17, 0x1, URZ, 0xc0, !UPT ;  /* 0x0000000111067892 */ /* 0x000fe4000f8ec0ff */
[----:B------:R-:W-:Y:S01]  /*01a0*/  ULOP3.LUT UR4, UR4, 0xffff, URZ, 0xc0, !UPT ;  /* 0x0000ffff04047892 */ /* 0x000fe2000f8ec0ff */
[----:B------:R-:W-:Y:S01]  /*01b0*/  VIADD R13, R8, -UR5 ;  /* 0x80000005080d7c36 */ /* 0x000fe20008000000 */
[----:B------:R-:W-:Y:S01]  /*01c0*/  UIADD3 UR20, UPT, UPT, UR16, -0x1, URZ ;  /* 0xffffffff10147890 */ /* 0x000fe2000fffe0ff */
[----:B------:R-:W-:Y:S01]  /*01d0*/  VIADD R14, R9, -UR5 ;  /* 0x80000005090e7c36 */ /* 0x000fe20008000000 */
[----:B------:R-:W-:-:S02]  /*01e0*/  UISETP.GE.U32.AND UP1, UPT, UR4, 0x3, UPT ;  /* 0x000000030400788c */ /* 0x000fc4000bf26070 */
[----:B------:R-:W-:Y:S02]  /*01f0*/  ULOP3.LUT UR21, UR17, 0x3, URZ, 0xc0, !UPT ;  /* 0x0000000311157892 */ /* 0x000fe4000f8ec0ff */
[----:B------:R-:W-:Y:S01]  /*0200*/  UISETP.NE.U32.AND UP0, UPT, UR6, 0x1, UPT ;  /* 0x000000010600788c */ /* 0x000fe2000bf05070 */
[----:B------:R-:W-:-:S10]  /*0210*/  UMOV UR4, URZ ;  /* 0x000000ff00047c82 */ /* 0x000fd40008000000 */
.L_x_33:
[----:B------:R-:W0:Y:S01]  /*0220*/  LDC R0, c[0x0][0x38c] ;  /* 0x0000e300ff007b82 */ /* 0x000e220000000800 */
[----:B------:R-:W-:Y:S01]  /*0230*/  UISETP.GE.U32.AND UP3, UPT, UR17, 0x8, UPT ;  /* 0x000000081100788c */ /* 0x000fe2000bf66070 */
[----:B------:R-:W-:Y:S01]  /*0240*/  VIADDMNMX R11, R13, UR4, RZ, !PT ;  /* 0x000000040d0b7c46 */ /* 0x000fe2000f8001ff */
[----:B------:R-:W-:Y:S02]  /*0250*/  UIMAD UR11, UR17, UR4, URZ ;  /* 0x00000004110b72a4 */ /* 0x000fe4000f8e02ff */
[----:B------:R-:W-:Y:S01]  /*0260*/  UIADD3 UR4, UPT, UPT, UR4, 0x1, URZ ;  /* 0x0000000104047890 */ /* 0x000fe2000fffe0ff */
[----:B------:R-:W-:-:S03]  /*0270*/  UMOV UR5, URZ ;  /* 0x000000ff00057c82 */ /* 0x000fc60008000000 */
[----:B------:R-:W-:Y:S01]  /*0280*/  UISETP.NE.AND UP2, UPT, UR4, UR17, UPT ;  /* 0x000000110400728c */ /* 0x000fe2000bf45270 */
[----:B0-----:R-:W-:Y:S01]  /*0290*/  VIADDMNMX R11, R0, 0xffffffff, R11, PT ;  /* 0xffffffff000b7846 */ /* 0x001fe2000380010b */
[----:B------:R-:W-:Y:S09]  /*02a0*/  BRA.U !UP3, `(.L_x_28) ;  /* 0x000000050ba87547 */ /* 0x000ff2000b800000 */
[----:B------:R-:W0:Y:S01]  /*02b0*/  LDCU UR9, c[0x0][0x388] ;  /* 0x00007100ff0977ac */ /* 0x000e220008000800 */
[----:B------:R-:W1:Y:S01]  /*02c0*/  LDCU.64 UR12, c[0x0][0x398] ;  /* 0x00007300ff0c77ac */ /* 0x000e620008000a00 */
[----:B------:R-:W2:Y:S01]  /*02d0*/  LDCU.64 UR14, c[0x0][0x3a0] ;  /* 0x00007400ff0e77ac */ /* 0x000ea20008000a00 */
[----:B------:R-:W3:Y:S01]  /*02e0*/  LDCU.64 UR22, c[0x0][0x380] ;  /* 0x00007000ff1677ac */ /* 0x000ee20008000a00 */
[----:B------:R-:W-:-:S05]  /*02f0*/  UMOV UR5, URZ ;  /* 0x000000ff00057c82 */ /* 0x000fca0008000000 */
.L_x_29:
[----:B------:R-:W-:Y:S01]  /*0300*/  VIADD R2, R14, UR5 ;  /* 0x000000050e027c36 */ /* 0x000fe20008000000 */
[----:B------:R-:W-:-:S04]  /*0310*/  UIADD3 UR6, UPT, UPT, UR11, UR5, URZ ;  /* 0x000000050b067290 */ /* 0x000fc8000fffe0ff */
[C---:B------:R-:W-:Y:S01]  /*0320*/  VIADDMNMX R3, R2.reuse, 0x1, RZ, !PT ;  /* 0x0000000102037846 */ /* 0x040fe200078001ff */
[----:B-1----:R-:W-:Y:S01]  /*0330*/  UIADD3 UR7, UP3, UPT, UR6, UR12, URZ ;  /* 0x0000000c06077290 */ /* 0x002fe2000ff7e0ff */
[C---:B------:R-:W-:Y:S02]  /*0340*/  VIADDMNMX R5, R2.reuse, 0x2, RZ, !PT ;  /* 0x0000000202057846 */ /* 0x040fe400078001ff */
[----:B------:R-:W-:Y:S02]  /*0350*/  VIMNMX R4, PT, PT, R3, UR20, PT ;  /* 0x0000001403047c48 */ /* 0x000fe4000bfe0100 */
[----:B------:R-:W-:Y:S02]  /*0360*/  VIMNMX R0, PT, PT, RZ, R2, !PT ;  /* 0x00000002ff007248 */ /* 0x000fe40007fe0100 */
[----:B------:R-:W-:Y:S01]  /*0370*/  VIADDMNMX R3, R2, 0x3, RZ, !PT ;  /* 0x0000000302037846 */ /* 0x000fe200078001ff */
[----:B0-----:R-:W-:Y:S01]  /*0380*/  IMAD R4, R11, UR9, R4 ;  /* 0x000000090b047c24 */ /* 0x001fe2000f8e0204 */
[----:B------:R-:W-:-:S02]  /*0390*/  VIMNMX R6, PT, PT, R5, UR20, PT ;  /* 0x0000001405067c48 */ /* 0x000fc4000bfe0100 */
[----:B------:R-:W-:Y:S01]  /*03a0*/  VIMNMX R0, PT, PT, R0, UR20, PT ;  /* 0x0000001400007c48 */ /* 0x000fe2000bfe0100 */
[----:B------:R-:W-:Y:S01]  /*03b0*/  UIADD3.X UR8, UPT, UPT, URZ, UR13, URZ, UP3, !UPT ;  /* 0x0000000dff087290 */ /* 0x000fe20009ffe4ff */
[----:B------:R-:W-:Y:S01]  /*03c0*/  VIMNMX R10, PT, PT, R3, UR20, PT ;  /* 0x00000014030a7c48 */ /* 0x000fe2000bfe0100 */
[C---:B------:R-:W-:Y:S01]  /*03d0*/  IMAD R3, R11.reuse, UR9, R6 ;  /* 0x000000090b037c24 */ /* 0x040fe2000f8e0206 */
[C---:B---3--:R-:W-:Y:S01]  /*03e0*/  IADD3 R6, P1, PT, R4.reuse, UR22, RZ ;  /* 0x0000001604067c10 */ /* 0x048fe2000ff3e0ff */
[C---:B------:R-:W-:Y:S02]  /*03f0*/  IMAD R0, R11.reuse, UR9, R0 ;  /* 0x000000090b007c24 */ /* 0x040fe4000f8e0200 */
[----:B------:R-:W-:Y:S01]  /*0400*/  IMAD.U32 R5, RZ, RZ, UR8 ;  /* 0x00000008ff057e24 */ /* 0x000fe2000f8e00ff */
[----:B------:R-:W-:Y:S01]  /*0410*/  LEA.HI.X.SX32 R7, R4, UR23, 0x1, P1 ;  /* 0x0000001704077c11 */ /* 0x000fe200088f0eff */
[----:B------:R-:W-:Y:S01]  /*0420*/  IMAD.U32 R4, RZ, RZ, UR7 ;  /* 0x00000007ff047e24 */ /* 0x000fe2000f8e00ff */
[----:B------:R-:W-:Y:S01]  /*0430*/  IADD3 R18, P0, PT, R0, UR22, RZ ;  /* 0x0000001600127c10 */ /* 0x000fe2000ff1e0ff */
[----:B------:R-:W-:-:S03]  /*0440*/  IMAD R10, R11, UR9, R10 ;  /* 0x000000090b0a7c24 */ /* 0x000fc6000f8e020a */
[----:B------:R-:W-:Y:S01]  /*0450*/  LEA.HI.X.SX32 R19, R0, UR23, 0x1, P0 ;  /* 0x0000001700137c11 */ /* 0x000fe200080f0eff */
[----:B------:R-:W3:Y:S01]  /*0460*/  LDG.E.U8 R27, desc[UR18][R4.64+0x1] ;  /* 0x00000112041b7981 */ /* 0x000ee2000c1e1100 */
[C---:B------:R-:W-:Y:S02]  /*0470*/  IADD3 R22, P0, PT, R3.reuse, UR22, RZ ;  /* 0x0000001603167c10 */ /* 0x040fe4000ff1e0ff */
[C---:B------:R-:W-:Y:S01]  /*0480*/  IADD3 R24, P1, PT, R10.reuse, UR22, RZ ;  /* 0x000000160a187c10 */ /* 0x040fe2000ff3e0ff */
[----:B------:R-:W3:Y:S01]  /*0490*/  LDG.E.U8 R29, desc[UR18][R4.64] ;  /* 0x00000012041d7981 */ /* 0x000ee2000c1e1100 */
[----:B------:R-:W-:Y:S02]  /*04a0*/  LEA.HI.X.SX32 R23, R3, UR23, 0x1, P0 ;  /* 0x0000001703177c11 */ /* 0x000fe400080f0eff */
[----:B------:R-:W-:Y:S01]  /*04b0*/  LEA.HI.X.SX32 R25, R10, UR23, 0x1, P1 ;  /* 0x000000170a197c11 */ /* 0x000fe200088f0eff */
[----:B------:R-:W4:Y:S04]  /*04c0*/  LDG.E.U8 R28, desc[UR18][R4.64+0x3] ;  /* 0x00000312041c7981 */ /* 0x000f28000c1e1100 */
[----:B------:R-:W4:Y:S04]  /*04d0*/  LDG.E.U8 R15, desc[UR18][R4.64+0x2] ;  /* 0x00000212040f7981 */ /* 0x000f28000c1e1100 */
[----:B------:R-:W5:Y:S04]  /*04e0*/  LDG.E.U8 R18, desc[UR18][R18.64] ;  /* 0x0000001212127981 */ /* 0x000f68000c1e1100 */
[----:B------:R-:W5:Y:S04]  /*04f0*/  LDG.E.U8 R7, desc[UR18][R6.64] ;  /* 0x0000001206077981 */ /* 0x000f68000c1e1100 */
[----:B------:R-:W5:Y:S04]  /*0500*/  LDG.E.U8 R23, desc[UR18][R22.64] ;  /* 0x0000001216177981 */ /* 0x000f68000c1e1100 */
[----:B------:R-:W5:Y:S04]  /*0510*/  LDG.E.U8 R24, desc[UR18][R24.64] ;  /* 0x0000001218187981 */ /* 0x000f68000c1e1100 */
[----:B------:R-:W5:Y:S04]  /*0520*/  LDG.E.U8 R3, desc[UR18][R4.64+0x7] ;  /* 0x0000071204037981 */ /* 0x000f68000c1e1100 */
[----:B------:R-:W5:Y:S04]  /*0530*/  LDG.E.U8 R0, desc[UR18][R4.64+0x6] ;  /* 0x0000061204007981 */ /* 0x000f68000c1e1100 */
[----:B------:R-:W5:Y:S04]  /*0540*/  LDG.E.U8 R17, desc[UR18][R4.64+0x5] ;  /* 0x0000051204117981 */ /* 0x000f68000c1e1100 */
[----:B------:R0:W5:Y:S02]  /*0550*/  LDG.E.U8 R26, desc[UR18][R4.64+0x4] ;  /* 0x00000412041a7981 */ /* 0x000164000c1e1100 */
[----:B0-----:R-:W-:-:S04]  /*0560*/  VIADDMNMX R4, R2, 0x4, RZ, !PT ;  /* 0x0000000402047846 */ /* 0x001fc800078001ff */
[----:B------:R-:W-:-:S05]  /*0570*/  VIMNMX R4, PT, PT, R4, UR20, PT ;  /* 0x0000001404047c48 */ /* 0x000fca000bfe0100 */
[----:B------:R-:W-:-:S05]  /*0580*/  IMAD R5, R11, UR9, R4 ;  /* 0x000000090b057c24 */ /* 0x000fca000f8e0204 */
[----:B------:R-:W-:-:S04]  /*0590*/  IADD3 R4, P0, PT, R5, UR22, RZ ;  /* 0x0000001605047c10 */ /* 0x000fc8000ff1e0ff */
[----:B------:R-:W-:Y:S01]  /*05a0*/  LEA.HI.X.SX32 R5, R5, UR23, 0x1, P0 ;  /* 0x0000001705057c11 */ /* 0x000fe200080f0eff */
[----:B--2---:R-:W-:-:S04]  /*05b0*/  UIADD3 UR6, UP3, UPT, UR6, UR14, URZ ;  /* 0x0000000e06067290 */ /* 0x004fc8000ff7e0ff */
[----:B------:R-:W-:Y:S02]  /*05c0*/  UIADD3.X UR7, UPT, UPT, URZ, UR15, URZ, UP3, !UPT ;  /* 0x0000000fff077290 */ /* 0x000fe40009ffe4ff */
[----:B------:R-:W-:Y:S01]  /*05d0*/  IMAD.U32 R6, RZ, RZ, UR6 ;  /* 0x00000006ff067e24 */ /* 0x000fe2000f8e00ff */
[----:B---3--:R-:W-:Y:S02]  /*05e0*/  PRMT R29, R29, 0x3340, R27 ;  /* 0x000033401d1d7816 */ /* 0x008fe4000000001b */
[----:B------:R0:W2:Y:S02]  /*05f0*/  LDG.E.U8 R27, desc[UR18][R4.64] ;  /* 0x00000012041b7981 */ /* 0x0000a4000c1e1100 */
[----:B0-----:R-:W-:Y:S02]  /*0600*/  VIADDMNMX R4, R2, 0x5, RZ, !PT ;  /* 0x0000000502047846 */ /* 0x001fe400078001ff */
[----:B----4-:R-:W-:Y:S02]  /*0610*/  PRMT R28, R15, 0x3340, R28 ;  /* 0x000033400f1c7816 */ /* 0x010fe4000000001c */
[----:B------:R-:W-:-:S02]  /*0620*/  VIMNMX R4, PT, PT, R4, UR20, PT ;  /* 0x0000001404047c48 */ /* 0x000fc4000bfe0100 */
[----:B-----5:R-:W-:Y:S01]  /*0630*/  PRMT R18, R18, 0x3340, R7 ;  /* 0x0000334012127816 */ /* 0x020fe20000000007 */
[----:B------:R-:W-:Y:S01]  /*0640*/  IMAD.U32 R7, RZ, RZ, UR7 ;  /* 0x00000007ff077e24 */ /* 0x000fe2000f8e00ff */
[----:B------:R-:W-:Y:S01]  /*0650*/  PRMT R28, R29, 0x5410, R28 ;  /* 0x000054101d1c7816 */ /* 0x000fe2000000001c */
[----:B------:R-:W-:Y:S01]  /*0660*/  IMAD R4, R11, UR9, R4 ;  /* 0x000000090b047c24 */ /* 0x000fe2000f8e0204 */
[----:B------:R-:W-:Y:S02]  /*0670*/  VIADDMNMX R29, R2, 0x6, RZ, !PT ;  /* 0x00000006021d7846 */ /* 0x000fe400078001ff */
[----:B------:R-:W-:Y:S01]  /*0680*/  PRMT R19, R23, 0x3340, R24 ;  /* 0x0000334017137816 */ /* 0x000fe20000000018 */
[----:B------:R-:W3:Y:S01]  /*0690*/  LDG.E.U8 R22, desc[UR18][R6.64+0x3] ;  /* 0x0000031206167981 */ /* 0x000ee2000c1e1100 */
[----:B------:R-:W-:Y:S02]  /*06a0*/  VIMNMX R29, PT, PT, R29, UR20, PT ;  /* 0x000000141d1d7c48 */ /* 0x000fe4000bfe0100 */
[----:B------:R-:W-:Y:S01]  /*06b0*/  PRMT R19, R18, 0x5410, R19 ;  /* 0x0000541012137816 */ /* 0x000fe20000000013 */
[----:B------:R-:W3:Y:S01]  /*06c0*/  LDG.E.U8 R25, desc[UR18][R6.64+0x2] ;  /* 0x0000021206197981 */ /* 0x000ee2000c1e1100 */
[----:B------:R-:W-:-:S03]  /*06d0*/  VIADDMNMX R2, R2, 0x7, RZ, !PT ;  /* 0x0000000702027846 */ /* 0x000fc600078001ff */
[----:B------:R-:W4:Y:S04]  /*06e0*/  LDG.E.U8 R15, desc[UR18][R6.64+0x1] ;  /* 0x00000112060f7981 */ /* 0x000f28000c1e1100 */
[----:B------:R-:W4:Y:S04]  /*06f0*/  LDG.E.U8 R24, desc[UR18][R6.64] ;  /* 0x0000001206187981 */ /* 0x000f28000c1e1100 */
[----:B------:R-:W5:Y:S04]  /*0700*/  LDG.E.U8 R18, desc[UR18][R6.64+0x7] ;  /* 0x0000071206127981 */ /* 0x000f68000c1e1100 */
[----:B------:R-:W5:Y:S04]  /*0710*/  LDG.E.U8 R23, desc[UR18][R6.64+0x6] ;  /* 0x0000061206177981 */ /* 0x000f68000c1e1100 */
[----:B------:R-:W2:Y:S04]  /*0720*/  LDG.E.U8 R10, desc[UR18][R6.64+0x5] ;  /* 0x00000512060a7981 */ /* 0x000ea8000c1e1100 */
[----:B------:R0:W2:Y:S01]  /*0730*/  LDG.E.U8 R21, desc[UR18][R6.64+0x4] ;  /* 0x0000041206157981 */ /* 0x0000a2000c1e1100 */
[----:B------:R-:W-:-:S02]  /*0740*/  VIMNMX R5, PT, PT, R2, UR20, PT ;  /* 0x0000001402057c48 */ /* 0x000fc4000bfe0100 */
[----:B0-----:R-:W-:-:S04]  /*0750*/  IADD3 R6, P0, PT, R4, UR22, RZ ;  /* 0x0000001604067c10 */ /* 0x001fc8000ff1e0ff */
[----:B------:R-:W-:Y:S01]  /*0760*/  LEA.HI.X.SX32 R7, R4, UR23, 0x1, P0 ;  /* 0x0000001704077c11 */ /* 0x000fe200080f0eff */
[C---:B------:R-:W-:Y:S02]  /*0770*/  IMAD R4, R11.reuse, UR9, R29 ;  /* 0x000000090b047c24 */ /* 0x040fe4000f8e021d */
[----:B------:R-:W-:Y:S01]  /*0780*/  IMAD R5, R11, UR9, R5 ;  /* 0x000000090b057c24 */ /* 0x000fe2000f8e0205 */
[----:B------:R-:W-:Y:S01]  /*0790*/  PRMT R0, R0, 0x3340, R3 ;  /* 0x0000334000007816 */ /* 0x000fe20000000003 */
[----:B------:R-:W2:Y:S01]  /*07a0*/  LDG.E.U8 R6, desc[UR18][R6.64] ;  /* 0x0000001206067981 */ /* 0x000ea2000c1e1100 */
[----:B------:R-:W-:-:S04]  /*07b0*/  IADD3 R2, P0, PT, R4, UR22, RZ ;  /* 0x0000001604027c10 */ /* 0x000fc8000ff1e0ff */
[----:B------:R-:W-:Y:S02]  /*07c0*/  LEA.HI.X.SX32 R3, R4, UR23, 0x1, P0 ;  /* 0x0000001704037c11 */ /* 0x000fe400080f0eff */
[----:B------:R-:W-:-:S03]  /*07d0*/  IADD3 R4, P0, PT, R5, UR22, RZ ;  /* 0x0000001605047c10 */ /* 0x000fc6000ff1e0ff */
[----:B------:R-:W2:Y:S01]  /*07e0*/  LDG.E.U8 R2, desc[UR18][R2.64] ;  /* 0x0000001202027981 */ /* 0x000ea2000c1e1100 */
[----:B------:R-:W-:-:S06]  /*07f0*/  LEA.HI.X.SX32 R5, R5, UR23, 0x1, P0 ;  /* 0x0000001705057c11 */ /* 0x000fcc00080f0eff */
[----:B------:R-:W2:Y:S01]  /*0800*/  LDG.E.U8 R5, desc[UR18][R4.64] ;  /* 0x0000001204057981 */ /* 0x000ea2000c1e1100 */
[----:B------:R-:W-:Y:S02]  /*0810*/  ULOP3.LUT UR6, UR17, 0xf8, URZ, 0xc0, !UPT ;  /* 0x000000f811067892 */ /* 0x000fe4000f8ec0ff */
[----:B------:R-:W-:Y:S01]  /*0820*/  UIADD3 UR5, UPT, UPT, UR5, 0x8, URZ ;  /* 0x0000000805057890 */ /* 0x000fe2000fffe0ff */
[----:B------:R-:W-:-:S03]  /*0830*/  PRMT R17, R26, 0x3340, R17 ;  /* 0x000033401a117816 */ /* 0x000fc60000000011 */
[----:B------:R-:W-:Y:S01]  /*0840*/  UISETP.NE.AND UP3, UPT, UR5, UR6, UPT ;  /* 0x000000060500728c */ /* 0x000fe2000bf65270 */
[----:B------:R-:W-:Y:S01]  /*0850*/  PRMT R17, R17, 0x5410, R0 ;  /* 0x0000541011117816 */ /* 0x000fe20000000000 */
[----:B------:R-:W-:Y:S01]  /*0860*/  IDP.4A.U8.S8 R20, R19, R28, R20 ;  /* 0x0000001c13147226 */ /* 0x000fe20000000414 */
[----:B---3--:R-:W-:Y:S02]  /*0870*/  PRMT R22, R25, 0x3340, R22 ;  /* 0x0000334019167816 */ /* 0x008fe40000000016 */
[----:B----4-:R-:W-:-:S04]  /*0880*/  PRMT R15, R24, 0x3340, R15 ;  /* 0x00003340180f7816 */ /* 0x010fc8000000000f */
[----:B------:R-:W-:Y:S02]  /*0890*/  PRMT R15, R15, 0x5410, R22 ;  /* 0x000054100f0f7816 */ /* 0x000fe40000000016 */
[----:B-----5:R-:W-:-:S03]  /*08a0*/  PRMT R18, R23, 0x3340, R18 ;  /* 0x0000334017127816 */ /* 0x020fc60000000012 */
[----:B------:R-:W-:Y:S01]  /*08b0*/  IDP.4A.U8.S8 R15, R19, R15, R16 ;  /* 0x0000000f130f7226 */ /* 0x000fe20000000410 */
[----:B--2---:R-:W-:-:S04]  /*08c0*/  PRMT R21, R21, 0x3340, R10 ;  /* 0x0000334015157816 */ /* 0x004fc8000000000a */
[----:B------:R-:W-:Y:S02]  /*08d0*/  PRMT R18, R21, 0x5410, R18 ;  /* 0x0000541015127816 */ /* 0x000fe40000000012 */
[----:B------:R-:W-:Y:S02]  /*08e0*/  PRMT R27, R27, 0x3340, R6 ;  /* 0x000033401b1b7816 */ /* 0x000fe40000000006 */
[----:B------:R-:W-:-:S04]  /*08f0*/  PRMT R2, R2, 0x3340, R5 ;  /* 0x0000334002027816 */ /* 0x000fc80000000005 */
[----:B------:R-:W-:-:S05]  /*0900*/  PRMT R2, R27, 0x5410, R2 ;  /* 0x000054101b027816 */ /* 0x000fca0000000002 */
[C---:B------:R-:W-:Y:S02]  /*0910*/  IDP.4A.U8.S8 R20, R2.reuse, R17, R20 ;  /* 0x0000001102147226 */ /* 0x040fe40000000414 */
[----:B------:R-:W-:Y:S01]  /*0920*/  IDP.4A.U8.S8 R16, R2, R18, R15 ;  /* 0x0000001202107226 */ /* 0x000fe2000000040f */
[----:B------:R-:W-:Y:S06]  /*0930*/  BRA.U UP3, `(.L_x_29) ;  /* 0xfffffff903707547 */ /* 0x000fec000b83ffff */
[----:B------:R-:W-:-:S05]  /*0940*/  UMOV UR5, UR6 ;  /* 0x0000000600057c82 */ /* 0x000fca0008000000 */
.L_x_28:
[----:B------:R-:W-:-:S09]  /*0950*/  ULOP3.LUT UP3, URZ, UR17, 0x7, URZ, 0xc0, !UPT ;  /* 0x0000000711ff7892 */ /* 0x000fd2000f86c0ff */
[----:B------:R-:W-:Y:S05]  /*0960*/  BRA.U !UP3, `(.L_x_30) ;  /* 0x000000090b447547 */ /* 0x000fea000b800000 */
[----:B------:R-:W-:Y:S01]  /*0970*/  UISETP.NE.AND UP3, UPT, UR21, URZ, UPT ;  /* 0x000000ff1500728c */ /* 0x000fe2000bf65270 */
[----:B------:R-:W-:Y:S10]  /*0980*/  BRA.U !UP1, `(.L_x_31) ;  /* 0x0000000509107547 */ /* 0x000ff4000b800000 */
[----:B------:R-:W0:Y:S01]  /*0990*/  LDCU.64 UR12, c[0x0][0x398] ;  /* 0x00007300ff0c77ac */ /* 0x000e220008000a00 */
[----:B------:R-:W-:Y:S02]  /*09a0*/  UIADD3 UR6, UPT, UPT, UR11, UR5, URZ ;  /* 0x000000050b067290 */ /* 0x000fe4000fffe0ff */
[----:B------:R-:W-:Y:S01]  /*09b0*/  UIADD3 UR7, UP5, UPT, UR11, UR5, URZ ;  /* 0x000000050b077290 */ /* 0x000fe2000ffbe0ff */
[----:B------:R-:W1:Y:S03]  /*09c0*/  LDCU.64 UR14, c[0x0][0x3a0] ;  /* 0x00007400ff0e77ac */ /* 0x000e660008000a00 */
[----:B------:R-:W-:Y:S02]  /*09d0*/  UIADD3.X UR8, UPT, UPT, URZ, URZ, URZ, UP5, !UPT ;  /* 0x000000ffff087290 */ /* 0x000fe4000affe4ff */
[----:B0-----:R-:W-:Y:S02]  /*09e0*/  UIADD3 UR22, UP4, UPT, UR6, UR12, URZ ;  /* 0x0000000c06167290 */ /* 0x001fe4000ff9e0ff */
[----:B------:R-:W-:-:S02]  /*09f0*/  UIADD3 UR9, UP5, UPT, UR7, UR12, URZ ;  /* 0x0000000c07097290 */ /* 0x000fc4000ffbe0ff */
[----:B------:R-:W-:Y:S02]  /*0a00*/  UIADD3.X UR12, UPT, UPT, URZ, UR13, URZ, UP4, !UPT ;  /* 0x0000000dff0c7290 */ /* 0x000fe4000a7fe4ff */
[----:B------:R-:W-:Y:S01]  /*0a10*/  UIADD3.X UR10, UPT, UPT, UR8, UR13, URZ, UP5, !UPT ;  /* 0x0000000d080a7290 */ /* 0x000fe2000affe4ff */
[----:B------:R-:W-:Y:S01]  /*0a20*/  IMAD.U32 R4, RZ, RZ, UR22 ;  /* 0x00000016ff047e24 */ /* 0x000fe2000f8e00ff */
[----:B------:R-:W0:Y:S01]  /*0a30*/  LDCU UR13, c[0x0][0x388] ;  /* 0x00007100ff0d77ac */ /* 0x000e220008000800 */
[----:B------:R-:W-:Y:S02]  /*0a40*/  VIADD R6, R14, UR5 ;  /* 0x000000050e067c36 */ /* 0x000fe40008000000 */
[----:B------:R-:W-:Y:S01]  /*0a50*/  IMAD.U32 R5, RZ, RZ, UR12 ;  /* 0x0000000cff057e24 */ /* 0x000fe2000f8e00ff */
[----:B------:R-:W2:Y:S01]  /*0a60*/  LDCU.64 UR22, c[0x0][0x380] ;  /* 0x00007000ff1677ac */ /* 0x000ea20008000a00 */
[----:B------:R-:W-:Y:S02]  /*0a70*/  IMAD.U32 R2, RZ, RZ, UR9 ;  /* 0x00000009ff027e24 */ /* 0x000fe4000f8e00ff */
[----:B------:R-:W-:Y:S01]  /*0a80*/  IMAD.U32 R3, RZ, RZ, UR10 ;  /* 0x0000000aff037e24 */ /* 0x000fe2000f8e00ff */
[----:B------:R3:W4:Y:S01]  /*0a90*/  LDG.E.U8 R10, desc[UR18][R4.64] ;  /* 0x00000012040a7981 */ /* 0x000722000c1e1100 */
[C---:B------:R-:W-:Y:S01]  /*0aa0*/  VIADDMNMX R7, R6.reuse, 0x2, RZ, !PT ;  /* 0x0000000206077846 */ /* 0x040fe200078001ff */
[----:B-1----:R-:W-:Y:S01]  /*0ab0*/  UIADD3 UR6, UP4, UPT, UR6, UR14, URZ ;  /* 0x0000000e06067290 */ /* 0x002fe2000ff9e0ff */
[C---:B------:R-:W-:Y:S01]  /*0ac0*/  VIADDMNMX R18, R6.reuse, 0x3, RZ, !PT ;  /* 0x0000000306127846 */ /* 0x040fe200078001ff */
[----:B------:R-:W4:Y:S04]  /*0ad0*/  LDG.E.U8 R17, desc[UR18][R2.64+0x3] ;  /* 0x0000031202117981 */ /* 0x000f28000c1e1100 */
[----:B------:R-:W5:Y:S01]  /*0ae0*/  LDG.E.U8 R0, desc[UR18][R2.64+0x2] ;  /* 0x0000021202007981 */ /* 0x000f62000c1e1100 */
[----:B---3--:R-:W-:Y:S01]  /*0af0*/  VIADDMNMX R5, R6, 0x1, RZ, !PT ;  /* 0x0000000106057846 */ /* 0x008fe200078001ff */
[----:B------:R-:W-:Y:S01]  /*0b00*/  UIADD3.X UR12, UPT, UPT, URZ, UR15, URZ, UP4, !UPT ;  /* 0x0000000fff0c7290 */ /* 0x000fe2000a7fe4ff */
[----:B------:R-:W-:Y:S01]  /*0b10*/  VIMNMX R4, PT, PT, RZ, R6, !PT ;  /* 0x00000006ff047248 */ /* 0x000fe20007fe0100 */
[----:B------:R1:W5:Y:S01]  /*0b20*/  LDG.E.U8 R15, desc[UR18][R2.64+0x1] ;  /* 0x00000112020f7981 */ /* 0x000362000c1e1100 */
[----:B------:R-:W-:-:S02]  /*0b30*/  VIMNMX R6, PT, PT, R5, UR20, PT ;  /* 0x0000001405067c48 */ /* 0x000fc4000bfe0100 */
[----:B------:R-:W-:Y:S02]  /*0b40*/  VIMNMX R22, PT, PT, R7, UR20, PT ;  /* 0x0000001407167c48 */ /* 0x000fe4000bfe0100 */
[----:B------:R-:W-:Y:S02]  /*0b50*/  VIMNMX R4, PT, PT, R4, UR20, PT ;  /* 0x0000001404047c48 */ /* 0x000fe4000bfe0100 */
[----:B-1----:R-:W-:Y:S01]  /*0b60*/  VIMNMX R2, PT, PT, R18, UR20, PT ;  /* 0x0000001412027c48 */ /* 0x002fe2000bfe0100 */
[C---:B0-----:R-:W-:Y:S01]  /*0b70*/  IMAD R3, R11.reuse, UR13, R6 ;  /* 0x0000000d0b037c24 */ /* 0x041fe2000f8e0206 */
[----:B------:R-:W-:Y:S01]  /*0b80*/  UIADD3 UR7, UP4, UPT, UR7, UR14, URZ ;  /* 0x0000000e07077290 */ /* 0x000fe2000ff9e0ff */
[C---:B------:R-:W-:Y:S02]  /*0b90*/  IMAD R5, R11.reuse, UR13, R22 ;  /* 0x0000000d0b057c24 */ /* 0x040fe4000f8e0216 */
[----:B------:R-:W-:Y:S01]  /*0ba0*/  IMAD R23, R11, UR13, R2 ;  /* 0x0000000d0b177c24 */ /* 0x000fe2000f8e0202 */
[----:B--2---:R-:W-:Y:S01]  /*0bb0*/  IADD3 R2, P2, PT, R3, UR22, RZ ;  /* 0x0000001603027c10 */ /* 0x004fe2000ff5e0ff */
[----:B------:R-:W-:Y:S01]  /*0bc0*/  IMAD R7, R11, UR13, R4 ;  /* 0x0000000d0b077c24 */ /* 0x000fe2000f8e0204 */
[----:B------:R-:W-:Y:S01]  /*0bd0*/  UIADD3.X UR8, UPT, UPT, UR8, UR15, URZ, UP4, !UPT ;  /* 0x0000000f08087290 */ /* 0x000fe2000a7fe4ff */
[----:B------:R-:W-:-:S02]  /*0be0*/  IADD3 R4, P1, PT, R5, UR22, RZ ;  /* 0x0000001605047c10 */ /* 0x000fc4000ff3e0ff */
[----:B------:R-:W-:Y:S02]  /*0bf0*/  LEA.HI.X.SX32 R3, R3, UR23, 0x1, P2 ;  /* 0x0000001703037c11 */ /* 0x000fe400090f0eff */
[----:B------:R-:W-:Y:S02]  /*0c00*/  IADD3 R22, P2, PT, R23, UR22, RZ ;  /* 0x0000001617167c10 */ /* 0x000fe4000ff5e0ff */
[----:B------:R-:W-:Y:S01]  /*0c10*/  IADD3 R6, P0, PT, R7, UR22, RZ ;  /* 0x0000001607067c10 */ /* 0x000fe2000ff1e0ff */
[----:B------:R-:W-:Y:S01]  /*0c20*/  IMAD.U32 R24, RZ, RZ, UR6 ;  /* 0x00000006ff187e24 */ /* 0x000fe2000f8e00ff */
[----:B------:R-:W-:Y:S01]  /*0c30*/  LEA.HI.X.SX32 R5, R5, UR23, 0x1, P1 ;  /* 0x0000001705057c11 */ /* 0x000fe200088f0eff */
[----:B------:R-:W-:Y:S01]  /*0c40*/  IMAD.U32 R25, RZ, RZ, UR12 ;  /* 0x0000000cff197e24 */ /* 0x000fe2000f8e00ff */
[----:B------:R-:W-:Y:S01]  /*0c50*/  LEA.HI.X.SX32 R23, R23, UR23, 0x1, P2 ;  /* 0x0000001717177c11 */ /* 0x000fe200090f0eff */
[----:B------:R-:W-:Y:S01]  /*0c60*/  IMAD.U32 R18, RZ, RZ, UR7 ;  /* 0x00000007ff127e24 */ /* 0x000fe2000f8e00ff */
[----:B------:R-:W-:Y:S01]  /*0c70*/  LEA.HI.X.SX32 R7, R7, UR23, 0x1, P0 ;  /* 0x0000001707077c11 */ /* 0x000fe200080f0eff */
[----:B------:R-:W-:Y:S01]  /*0c80*/  IMAD.U32 R19, RZ, RZ, UR8 ;  /* 0x00000008ff137e24 */ /* 0x000fe2000f8e00ff */
[----:B------:R-:W2:Y:S04]  /*0c90*/  LDG.E.U8 R24, desc[UR18][R24.64] ;  /* 0x0000001218187981 */ /* 0x000ea8000c1e1100 */
[----:B------:R-:W3:Y:S04]  /*0ca0*/  LDG.E.U8 R21, desc[UR18][R18.64+0x2] ;  /* 0x0000021212157981 */ /* 0x000ee8000c1e1100 */
[----:B------:R-:W3:Y:S04]  /*0cb0*/  LDG.E.U8 R26, desc[UR18][R18.64+0x1] ;  /* 0x00000112121a7981 */ /* 0x000ee8000c1e1100 */
[----:B------:R-:W2:Y:S04]  /*0cc0*/  LDG.E.U8 R25, desc[UR18][R18.64+0x3] ;  /* 0x0000031212197981 */ /* 0x000ea8000c1e1100 */
[----:B------:R-:W2:Y:S04]  /*0cd0*/  LDG.E.U8 R2, desc[UR18][R2.64] ;  /* 0x0000001202027981 */ /* 0x000ea8000c1e1100 */
[----:B------:R-:W2:Y:S04]  /*0ce0*/  LDG.E.U8 R5, desc[UR18][R4.64] ;  /* 0x0000001204057981 */ /* 0x000ea8000c1e1100 */
[----:B------:R-:W2:Y:S04]  /*0cf0*/  LDG.E.U8 R6, desc[UR18][R6.64] ;  /* 0x0000001206067981 */ /* 0x000ea8000c1e1100 */
[----:B------:R-:W2:Y:S01]  /*0d00*/  LDG.E.U8 R23, desc[UR18][R22.64] ;  /* 0x0000001216177981 */ /* 0x000ea2000c1e1100 */
[----:B------:R-:W-:Y:S01]  /*0d10*/  UIADD3 UR5, UPT, UPT, UR5, 0x4, URZ ;  /* 0x0000000405057890 */ /* 0x000fe2000fffe0ff */
[----:B----4-:R-:W-:-:S02]  /*0d20*/  PRMT R10, R17, 0x3340, R10 ;  /* 0x00003340110a7816 */ /* 0x010fc4000000000a */
[----:B-----5:R-:W-:-:S04]  /*0d30*/  PRMT R17, R15, 0x3340, R0 ;  /* 0x000033400f117816 */ /* 0x020fc80000000000 */
[----:B------:R-:W-:Y:S02]  /*0d40*/  PRMT R10, R17, 0x5410, R10 ;  /* 0x00005410110a7816 */ /* 0x000fe4000000000a */
[----:B---3--:R-:W-:Y:S02]  /*0d50*/  PRMT R21, R26, 0x3340, R21 ;  /* 0x000033401a157816 */ /* 0x008fe40000000015 */
[----:B--2---:R-:W-:-:S04]  /*0d60*/  PRMT R24, R25, 0x3340, R24 ;  /* 0x0000334019187816 */ /* 0x004fc80000000018 */
[----:B------:R-:W-:Y:S02]  /*0d70*/  PRMT R21, R21, 0x5410, R24 ;  /* 0x0000541015157816 */ /* 0x000fe40000000018 */
[----:B------:R-:W-:Y:S02]  /*0d80*/  PRMT R15, R2, 0x3340, R5 ;  /* 0x00003340020f7816 */ /* 0x000fe40000000005 */
[----:B------:R-:W-:-:S04]  /*0d90*/  PRMT R0, R23, 0x3340, R6 ;  /* 0x0000334017007816 */ /* 0x000fc80000000006 */
[----:B------:R-:W-:-:S05]  /*0da0*/  PRMT R15, R15, 0x5410, R0 ;  /* 0x000054100f0f7816 */ /* 0x000fca0000000000 */
[C---:B------:R-:W-:Y:S02]  /*0db0*/  IDP.4A.U8.S8 R20, R15.reuse, R10, R20 ;  /* 0x0000000a0f147226 */ /* 0x040fe40000000414 */
[----:B------:R-:W-:-:S07]  /*0dc0*/  IDP.4A.U8.S8 R16, R15, R21, R16 ;  /* 0x000000150f107226 */ /* 0x000fce0000000410 */
.L_x_31:
[----:B------:R-:W-:Y:S05]  /*0dd0*/  BRA.U !UP3, `(.L_x_30) ;  /* 0x000000050b287547 */ /* 0x000fea000b800000 */
[----:B------:R-:W-:-:S09]  /*0de0*/  UISETP.NE.AND UP3, UPT, UR21, 0x1, UPT ;  /* 0x000000011500788c */ /* 0x000fd2000bf65270 */
[----:B------:R-:W-:Y:S05]  /*0df0*/  BRA.U !UP3, `(.L_x_32) ;  /* 0x000000010bc07547 */ /* 0x000fea000b800000 */
[----:B------:R-:W0:Y:S01]  /*0e00*/  LDCU.64 UR8, c[0x0][0x398] ;  /* 0x00007300ff0877ac */ /* 0x000e220008000a00 */
[----:B------:R-:W-:Y:S01]  /*0e10*/  UIADD3 UR6, UPT, UPT, UR11, UR5, URZ ;  /* 0x000000050b067290 */ /* 0x000fe2000fffe0ff */
[----:B------:R-:W1:Y:S01]  /*0e20*/  LDCU.64 UR12, c[0x0][0x3a0] ;  /* 0x00007400ff0c77ac */ /* 0x000e620008000a00 */
[----:B------:R-:W-:Y:S02]  /*0e30*/  UIADD3 UR7, UP4, UPT, UR11, UR5, URZ ;  /* 0x000000050b077290 */ /* 0x000fe4000ff9e0ff */
[----:B------:R-:W-:Y:S01]  /*0e40*/  VIADD R4, R14, UR5 ;  /* 0x000000050e047c36 */ /* 0x000fe20008000000 */
[----:B------:R-:W2:Y:S01]  /*0e50*/  LDCU.64 UR22, c[0x0][0x380] ;  /* 0x00007000ff1677ac */ /* 0x000ea20008000a00 */
[----:B------:R-:W-:Y:S02]  /*0e60*/  UIADD3.X UR10, UPT, UPT, URZ, URZ, URZ, UP4, !UPT ;  /* 0x000000ffff0a7290 */ /* 0x000fe4000a7fe4ff */
[----:B0-----:R-:W-:Y:S02]  /*0e70*/  UIADD3 UR14, UP3, UPT, UR6, UR8, URZ ;  /* 0x00000008060e7290 */ /* 0x001fe4000ff7e0ff */
[----:B------:R-:W-:Y:S01]  /*0e80*/  UIADD3 UR8, UP4, UPT, UR7, UR8, URZ ;  /* 0x0000000807087290 */ /* 0x000fe2000ff9e0ff */
[----:B------:R-:W-:Y:S01]  /*0e90*/  VIADDMNMX R6, R4, 0x1, RZ, !PT ;  /* 0x0000000104067846 */ /* 0x000fe200078001ff */
[----:B------:R-:W-:-:S02]  /*0ea0*/  UIADD3.X UR15, UPT, UPT, URZ, UR9, URZ, UP3, !UPT ;  /* 0x00000009ff0f7290 */ /* 0x000fc40009ffe4ff */
[----:B------:R-:W-:Y:S01]  /*0eb0*/  IMAD.U32 R2, RZ, RZ, UR14 ;  /* 0x0000000eff027e24 */ /* 0x000fe2000f8e00ff */
[----:B------:R-:W-:Y:S01]  /*0ec0*/  VIMNMX R5, PT, PT, RZ, R4, !PT ;  /* 0x00000004ff057248 */ /* 0x000fe20007fe0100 */
[----:B------:R-:W-:Y:S01]  /*0ed0*/  UIADD3.X UR9, UPT, UPT, UR10, UR9, URZ, UP4, !UPT ;  /* 0x000000090a097290 */ /* 0x000fe2000a7fe4ff */
[----:B------:R-:W-:Y:S01]  /*0ee0*/  VIMNMX R6, PT, PT, R6, UR20, PT ;  /* 0x0000001406067c48 */ /* 0x000fe2000bfe0100 */
[----:B-1----:R-:W-:Y:S01]  /*0ef0*/  UIADD3 UR6, UP3, UPT, UR6, UR12, URZ ;  /* 0x0000000c06067290 */ /* 0x002fe2000ff7e0ff */
[----:B------:R-:W-:Y:S01]  /*0f00*/  IMAD.U32 R3, RZ, RZ, UR15 ;  /* 0x0000000fff037e24 */ /* 0x000fe2000f8e00ff */
[----:B------:R-:W0:Y:S01]  /*0f10*/  LDCU UR14, c[0x0][0x388] ;  /* 0x00007100ff0e77ac */ /* 0x000e220008000800 */
[----:B------:R-:W-:Y:S01]  /*0f20*/  VIMNMX R4, PT, PT, R5, UR20, PT ;  /* 0x0000001405047c48 */ /* 0x000fe2000bfe0100 */
[----:B------:R-:W-:Y:S01]  /*0f30*/  UIADD3 UR7, UP4, UPT, UR7, UR12, URZ ;  /* 0x0000000c07077290 */ /* 0x000fe2000ff9e0ff */
[----:B------:R-:W-:Y:S01]  /*0f40*/  IMAD.U32 R18, RZ, RZ, UR8 ;  /* 0x00000008ff127e24 */ /* 0x000fe2000f8e00ff */
[----:B------:R-:W-:Y:S01]  /*0f50*/  UIADD3.X UR8, UPT, UPT, URZ, UR13, URZ, UP3, !UPT ;  /* 0x0000000dff087290 */ /* 0x000fe20009ffe4ff */
[----:B------:R-:W-:Y:S01]  /*0f60*/  IMAD.U32 R19, RZ, RZ, UR9 ;  /* 0x00000009ff137e24 */ /* 0x000fe2000f8e00ff */
[----:B------:R-:W-:Y:S01]  /*0f70*/  UIADD3.X UR10, UPT, UPT, UR10, UR13, URZ, UP4, !UPT ;  /* 0x0000000d0a0a7290 */ /* 0x000fe2000a7fe4ff */
[----:B------:R1:W3:Y:S04]  /*0f80*/  LDG.E.U8 R0, desc[UR18][R2.64] ;  /* 0x0000001202007981 */ /* 0x0002e8000c1e1100 */
[----:B------:R2:W3:Y:S01]  /*0f90*/  LDG.E.U8 R15, desc[UR18][R18.64+0x1] ;  /* 0x00000112120f7981 */ /* 0x0004e2000c1e1100 */
[----:B------:R-:W-:-:S02]  /*0fa0*/  IMAD.U32 R5, RZ, RZ, UR10 ;  /* 0x0000000aff057e24 */ /* 0x000fc4000f8e00ff */
[C---:B0-----:R-:W-:Y:S02]  /*0fb0*/  IMAD R10, R11.reuse, UR14, R6 ;  /* 0x0000000e0b0a7c24 */ /* 0x041fe4000f8e0206 */
[----:B------:R-:W-:Y:S02]  /*0fc0*/  IMAD R7, R11, UR14, R4 ;  /* 0x0000000e0b077c24 */ /* 0x000fe4000f8e0204 */
[----:B-1----:R-:W-:Y:S01]  /*0fd0*/  IMAD.U32 R2, RZ, RZ, UR6 ;  /* 0x00000006ff027e24 */ /* 0x002fe2000f8e00ff */
[C---:B--2---:R-:W-:Y:S01]  /*0fe0*/  IADD3 R18, P1, PT, R10.reuse, UR22, RZ ;  /* 0x000000160a127c10 */ /* 0x044fe2000ff3e0ff */
[----:B------:R-:W-:Y:S01]  /*0ff0*/  IMAD.U32 R3, RZ, RZ, UR8 ;  /* 0x00000008ff037e24 */ /* 0x000fe2000f8e00ff */
[C---:B------:R-:W-:Y:S01]  /*1000*/  IADD3 R6, P0, PT, R7.reuse, UR22, RZ ;  /* 0x0000001607067c10 */ /* 0x040fe2000ff1e0ff */
[----:B------:R-:W-:Y:S01]  /*1010*/  IMAD.U32 R4, RZ, RZ, UR7 ;  /* 0x00000007ff047e24 */ /* 0x000fe2000f8e00ff */
[----:B------:R-:W-:Y:S02]  /*1020*/  LEA.HI.X.SX32 R19, R10, UR23, 0x1, P1 ;  /* 0x000000170a137c11 */ /* 0x000fe400088f0eff */
[----:B------:R-:W-:Y:S01]  /*1030*/  LEA.HI.X.SX32 R7, R7, UR23, 0x1, P0 ;  /* 0x0000001707077c11 */ /* 0x000fe200080f0eff */
[----:B------:R-:W2:Y:S04]  /*1040*/  LDG.E.U8 R2, desc[UR18][R2.64] ;  /* 0x0000001202027981 */ /* 0x000ea8000c1e1100 */
[----:B------:R-:W2:Y:S04]  /*1050*/  LDG.E.U8 R5, desc[UR18][R4.64+0x1] ;  /* 0x0000011204057981 */ /* 0x000ea8000c1e1100 */
[----:B------:R-:W4:Y:S04]  /*1060*/  LDG.E.U8 R6, desc[UR18][R6.64] ;  /* 0x0000001206067981 */ /* 0x000f28000c1e1100 */
[----:B------:R-:W4:Y:S01]  /*1070*/  LDG.E.U8 R19, desc[UR18][R18.64] ;  /* 0x0000001212137981 */ /* 0x000f22000c1e1100 */
[----:B------:R-:W-:Y:S01]  /*1080*/  UIADD3 UR5, UPT, UPT, UR5, 0x2, URZ ;  /* 0x0000000205057890 */ /* 0x000fe2000fffe0ff */
[----:B---3--:R-:W-:-:S04]  /*1090*/  PRMT R15, R15, 0x3340, R0 ;  /* 0x000033400f0f7816 */ /* 0x008fc80000000000 */
[----:B------:R-:W-:Y:S02]  /*10a0*/  PRMT R15, R15, 0x5410, R12 ;  /* 0x000054100f0f7816 */ /* 0x000fe4000000000c */
[----:B--2---:R-:W-:-:S04]  /*10b0*/  PRMT R17, R5, 0x3340, R2 ;  /* 0x0000334005117816 */ /* 0x004fc80000000002 */
[----:B------:R-:W-:Y:S02]  /*10c0*/  PRMT R17, R17, 0x5410, R12 ;  /* 0x0000541011117816 */ /* 0x000fe4000000000c */
[----:B----4-:R-:W-:-:S05]  /*10d0*/  PRMT R3, R19, 0x5410, R6 ;  /* 0x0000541013037816 */ /* 0x010fca0000000006 */
[C---:B------:R-:W-:Y:S02]  /*10e0*/  IDP.2A.LO.U16.S8 R20, R3.reuse, R15, R20 ;  /* 0x0000000f03147226 */ /* 0x040fe40000001414 */
[----:B------:R-:W-:-:S07]  /*10f0*/  IDP.2A.LO.U16.S8 R16, R3, R17, R16 ;  /* 0x0000001103107226 */ /* 0x000fce0000001410 */
.L_x_32:
[----:B------:R-:W-:Y:S05]  /*1100*/  BRA.U UP0, `(.L_x_30) ;  /* 0x00000001005c7547 */ /* 0x000fea000b800000 */
[----:B------:R-:W0:Y:S01]  /*1110*/  LDCU.64 UR8, c[0x0][0x398] ;  /* 0x00007300ff0877ac */ /* 0x000e220008000a00 */
[----:B------:R-:W-:Y:S01]  /*1120*/  VIADDMNMX R0, R14, UR5, RZ, !PT ;  /* 0x000000050e007c46 */ /* 0x000fe2000f8001ff */
[----:B------:R-:W1:Y:S03]  /*1130*/  LDCU.64 UR12, c[0x0][0x3a0] ;  /* 0x00007400ff0c77ac */ /* 0x000e660008000a00 */
[----:B------:R-:W-:Y:S01]  /*1140*/  VIMNMX R0, PT, PT, R0, UR20, PT ;  /* 0x0000001400007c48 */ /* 0x000fe2000bfe0100 */
[----:B------:R-:W2:Y:S01]  /*1150*/  LDCU UR10, c[0x0][0x388] ;  /* 0x00007100ff0a77ac */ /* 0x000ea20008000800 */
[----:B------:R-:W3:Y:S01]  /*1160*/  LDCU.64 UR14, c[0x0][0x380] ;  /* 0x00007000ff0e77ac */ /* 0x000ee20008000a00 */
[----:B------:R-:W-:-:S04]  /*1170*/  UIADD3 UR6, UPT, UPT, UR11, UR5, URZ ;  /* 0x000000050b067290 */ /* 0x000fc8000fffe0ff */
[----:B0-----:R-:W-:Y:S02]  /*1180*/  UIADD3 UR7, UP3, UPT, UR6, UR8, URZ ;  /* 0x0000000806077290 */ /* 0x001fe4000ff7e0ff */
[----:B-1----:R-:W-:Y:S02]  /*1190*/  UIADD3 UR6, UP4, UPT, UR6, UR12, URZ ;  /* 0x0000000c06067290 */ /* 0x002fe4000ff9e0ff */
[----:B------:R-:W-:Y:S01]  /*11a0*/  UIADD3.X UR8, UPT, UPT, URZ, UR9, URZ, UP3, !UPT ;  /* 0x00000009ff087290 */ /* 0x000fe20009ffe4ff */
[----:B--2---:R-:W-:Y:S01]  /*11b0*/  IMAD R0, R11, UR10, R0 ;  /* 0x0000000a0b007c24 */ /* 0x004fe2000f8e0200 */
[----:B------:R-:W-:Y:S01]  /*11c0*/  UIADD3.X UR5, UPT, UPT, URZ, UR13, URZ, UP4, !UPT ;  /* 0x0000000dff057290 */ /* 0x000fe2000a7fe4ff */
[----:B------:R-:W-:-:S03]  /*11d0*/  IMAD.U32 R2, RZ, RZ, UR7 ;  /* 0x00000007ff027e24 */ /* 0x000fc6000f8e00ff */
[----:B------:R-:W-:Y:S01]  /*11e0*/  IMAD.U32 R3, RZ, RZ, UR8 ;  /* 0x00000008ff037e24 */ /* 0x000fe2000f8e00ff */
[C---:B---3--:R-:W-:Y:S01]  /*11f0*/  IADD3 R6, P0, PT, R0.reuse, UR14, RZ ;  /* 0x0000000e00067c10 */ /* 0x048fe2000ff1e0ff */
[----:B------:R-:W-:Y:S02]  /*1200*/  IMAD.U32 R4, RZ, RZ, UR6 ;  /* 0x00000006ff047e24 */ /* 0x000fe4000f8e00ff */
[----:B------:R-:W-:Y:S01]  /*1210*/  IMAD.U32 R5, RZ, RZ, UR5 ;  /* 0x00000005ff057e24 */ /* 0x000fe2000f8e00ff */
[----:B------:R-:W-:Y:S01]  /*1220*/  LEA.HI.X.SX32 R7, R0, UR15, 0x1, P0 ;  /* 0x0000000f00077c11 */ /* 0x000fe200080f0eff */
[----:B------:R-:W2:Y:S04]  /*1230*/  LDG.E.S8 R3, desc[UR18][R2.64] ;  /* 0x0000001202037981 */ /* 0x000ea8000c1e1300 */
[----:B------:R-:W2:Y:S04]  /*1240*/  LDG.E.U8 R6, desc[UR18][R6.64] ;  /* 0x0000001206067981 */ /* 0x000ea8000c1e1100 */
[----:B------:R-:W3:Y:S01]  /*1250*/  LDG.E.S8 R5, desc[UR18][R4.64] ;  /* 0x0000001204057981 */ /* 0x000ee2000c1e1300 */
[----:B--2---:R-:W-:-:S02]  /*1260*/  IMAD R20, R3, R6, R20 ;  /* 0x0000000603147224 */ /* 0x004fc400078e0214 */
[----:B---3--:R-:W-:-:S07]  /*1270*/  IMAD R16, R5, R6, R16 ;  /* 0x0000000605107224 */ /* 0x008fce00078e0210 */
.L_x_30:
[----:B------:R-:W-:Y:S05]  /*1280*/  BRA.U UP2, `(.L_x_33) ;  /* 0xffffffed02e47547 */ /* 0x000fea000b83ffff */
.L_x_27:
[----:B------:R-:W0:Y:S01]  /*1290*/  LDCU UR6, c[0x0][0x388] ;  /* 0x00007100ff0677ac */ /* 0x000e220008000800 */
[----:B------:R-:W-:Y:S02]  /*12a0*/  IABS R5, R16 ;  /* 0x0000001000057213 */ /* 0x000fe40000000000 */
[----:B------:R-:W-:Y:S01]  /*12b0*/  IABS R0, R20 ;  /* 0x0000001400007213 */ /* 0x000fe20000000000 */
[----:B------:R-:W1:Y:S04]  /*12c0*/  LDCU.64 UR4, c[0x0][0x390] ;  /* 0x00007200ff0477ac */ /* 0x000e680008000a00 */
[----:B------:R-:W-:Y:S02]  /*12d0*/  IMAD.IADD R5, R5, 0x1, R0 ;  /* 0x0000000105057824 */ /* 0x000fe400078e0200 */
[----:B0-----:R-:W-:-:S05]  /*12e0*/  IMAD R8, R8, UR6, R9 ;  /* 0x0000000608087c24 */ /* 0x001fca000f8e0209 */
[----:B-1----:R-:W-:-:S04]  /*12f0*/  IADD3 R2, P0, PT, R8, UR4, RZ ;  /* 0x0000000408027c10 */ /* 0x002fc8000ff1e0ff */
[----:B------:R-:W-:-:S05]  /*1300*/  LEA.HI.X.SX32 R3, R8, UR5, 0x1, P0 ;  /* 0x0000000508037c11 */ /* 0x000fca00080f0eff */
[----:B------:R-:W-:Y:S01]  /*1310*/  STG.E.U8 desc[UR18][R2.64], R5 ;  /* 0x0000000502007986 */ /* 0x000fe2000c101112 */
[----:B------:R-:W-:Y:S05]  /*1320*/  EXIT ;  /* 0x000000000000794d */ /* 0x000fea0003800000 */
.L_x_34:
        /* <DEDUP_REMOVED lines=13> */
.L_x_39:


//--------------------- .text._Z21convertRgb2GrayKernelP6uchar3iiPh --------------------------
	.section	.text._Z21convertRgb2GrayKernelP6uchar3iiPh,"ax",@progbits
	.align	128
        .global         _Z21convertRgb2GrayKernelP6uchar3iiPh
        .type           _Z21convertRgb2GrayKernelP6uchar3iiPh,@function
        .size           _Z21convertRgb2GrayKernelP6uchar3iiPh,(.L_x_40 - _Z21convertRgb2GrayKernelP6uchar3iiPh)
        .other          _Z21convertRgb2GrayKernelP6uchar3iiPh,@"STO_CUDA_ENTRY STV_DEFAULT"
_Z21convertRgb2GrayKernelP6uchar3iiPh:
.text._Z21convertRgb2GrayKernelP6uchar3iiPh:
        /* <DEDUP_REMOVED lines=13> */
[----:B------:R-:W0:Y:S01]  /*00d0*/  LDC.64 R2, c[0x0][0x380] ;  /* 0x0000e000ff027b82 */ /* 0x000e220000000a00 */
[----:B------:R-:W1:Y:S01]  /*00e0*/  LDCU.64 UR4, c[0x0][0x358] ;  /* 0x00006b00ff0477ac */ /* 0x000e620008000a00 */
[----:B------:R-:W-:Y:S01]  /*00f0*/  IMAD R5, R0, UR6, R5 ;  /* 0x0000000600057c24 */ /* 0x000fe2000f8e0205 */
[----:B------:R-:W2:Y:S03]  /*0100*/  LDCU.64 UR8, c[0x0][0x390] ;  /* 0x00007200ff0877ac */ /* 0x000ea60008000a00 */
[----:B0-----:R-:W-:-:S05]  /*0110*/  IMAD.WIDE R2, R5, 0x3, R2 ;  /* 0x0000000305027825 */ /* 0x001fca00078e0202 */
[----:B-1----:R-:W3:Y:S04]  /*0120*/  LDG.E.U8 R4, desc[UR4][R2.64+0x1] ;  /* 0x0000010402047981 */ /* 0x002ee8000c1e1100 */
[----:B------:R-:W4:Y:S04]  /*0130*/  LDG.E.U8 R0, desc[UR4][R2.64] ;  /* 0x0000000402007981 */ /* 0x000f28000c1e1100 */
[----:B------:R-:W5:Y:S01]  /*0140*/  LDG.E.U8 R6, desc[UR4][R2.64+0x2] ;  /* 0x0000020402067981 */ /* 0x000f62000c1e1100 */
[----:B---3--:R-:W-:Y:S02]  /*0150*/  I2FP.F32.U32 R4, R4 ;  /* 0x0000000400047245 */ /* 0x008fe40000201000 */
[----:B----4-:R-:W-:-:S03]  /*0160*/  I2FP.F32.U32 R0, R0 ;  /* 0x0000000000007245 */ /* 0x010fc60000201000 */
[----:B------:R-:W-:Y:S01]  /*0170*/  FMUL R7, R4, 0.58700001239776611328 ;  /* 0x3f1645a204077820 */ /* 0x000fe20000400000 */
[C---:B--2---:R-:W-:Y:S02]  /*0180*/  IADD3 R4, P0, PT, R5.reuse, UR8, RZ ;  /* 0x0000000805047c10 */ /* 0x044fe4000ff1e0ff */
[----:B-----5:R-:W-:Y:S01]  /*0190*/  I2FP.F32.U32 R9, R6 ;  /* 0x0000000600097245 */ /* 0x020fe20000201000 */
[----:B------:R-:W-:Y:S01]  /*01a0*/  FFMA R0, R0, 0.29899999499320983887, R7 ;  /* 0x3e99168700007823 */ /* 0x000fe20000000007 */
[----:B------:R-:W-:-:S03]  /*01b0*/  LEA.HI.X.SX32 R5, R5, UR9, 0x1, P0 ;  /* 0x0000000905057c11 */ /* 0x000fc600080f0eff */
[----:B------:R-:W-:-:S04]  /*01c0*/  FFMA R0, R9, 0.11400000005960464478, R0 ;  /* 0x3de978d509007823 */ /* 0x000fc80000000000 */
[----:B------:R-:W0:Y:S02]  /*01d0*/  F2I.U32.TRUNC.NTZ R7, R0 ;  /* 0x0000000000077305 */ /* 0x000e24000020f000 */
[----:B0-----:R-:W-:Y:S01]  /*01e0*/  STG.E.U8 desc[UR4][R4.64], R7 ;  /* 0x0000000704007986 */ /* 0x001fe2000c101104 */
[----:B------:R-:W-:Y:S05]  /*01f0*/  EXIT ;  /* 0x000000000000794d */ /* 0x000fea0003800000 */
.L_x_35:
        /* <DEDUP_REMOVED lines=16> */
.L_x_40:


//--------------------- .nv.shared.reserved.0     --------------------------
	.section	.nv.shared.reserved.0,"aw",@nobits
	.weak		__nv_reservedSMEM_offset_0_alias
	.size		__nv_reservedSMEM_offset_0_alias, 0, 64
	.other		__nv_reservedSMEM_offset_0_alias,@"STO_CUDA_RESERVED_SHARED STV_DEFAULT"
__nv_reservedSMEM_offset_0_alias:
	.zero		0
	.zero		64


//--------------------- .nv.constant0._Z16removeSeamKernelP6uchar3PhPiS0_S1_ii --------------------------
	.section	.nv.constant0._Z16removeSeamKernelP6uchar3PhPiS0_S1_ii,"a",@progbits
	.sectionflags	@""
	.align	4
.nv.constant0._Z16removeSeamKernelP6uchar3PhPiS0_S1_ii:
	.zero		944


//--------------------- .nv.constant0._Z22computeSumEnergyKernelPhiiPiPa --------------------------
	.section	.nv.constant0._Z22computeSumEnergyKernelPhiiPiPa,"a",@progbits
	.sectionflags	@""
	.align	4
.nv.constant0._Z22computeSumEnergyKernelPhiiPiPa:
	.zero		928


//--------------------- .nv.constant0._Z19computeEnergyKernelPhiiPi --------------------------
	.section	.nv.constant0._Z19computeEnergyKernelPhiiPi,"a",@progbits
	.sectionflags	@""
	.align	4
.nv.constant0._Z19computeEnergyKernelPhiiPi:
	.zero		920


//--------------------- .nv.constant0._Z23convertGray2SobelKernelPhiiS_PaS0_h --------------------------
	.section	.nv.constant0._Z23convertGray2SobelKernelPhiiS_PaS0_h,"a",@progbits
	.sectionflags	@""
	.align	4
.nv.constant0._Z23convertGray2SobelKernelPhiiS_PaS0_h:
	.zero		937


//--------------------- .nv.constant0._Z21convertRgb2GrayKernelP6uchar3iiPh --------------------------
	.section	.nv.constant0._Z21convertRgb2GrayKernelP6uchar3iiPh,"a",@progbits
	.sectionflags	@""
	.align	4
.nv.constant0._Z21convertRgb2GrayKernelP6uchar3iiPh:
	.zero		920


//--------------------- SYMBOLS --------------------------

	.type		.nv.reservedSmem.offset0,@object
	.size		.nv.reservedSmem.offset0,0x4
